	.headerflags	@"EF_CUDA_TEXMODE_UNIFIED EF_CUDA_64BIT_ADDRESS EF_CUDA_SM80 EF_CUDA_VIRTUAL_SM(EF_CUDA_SM80)"
	.elftype	@"ET_EXEC"


//--------------------- .nv.info                  --------------------------
	.section	.nv.info,"",@"SHT_CUDA_INFO"
	.align	4


	//----- nvinfo : EIATTR_REGCOUNT
	.align		4
        /*0000*/ 	.byte	0x04, 0x2f
        /*0002*/ 	.short	(.L_1 - .L_0)
	.align		4
.L_0:
        /*0004*/ 	.word	index@(candidate3)
        /*0008*/ 	.word	0x00000080


	//----- nvinfo : EIATTR_MAX_STACK_SIZE
	.align		4
.L_1:
        /*000c*/ 	.byte	0x04, 0x23
        /*000e*/ 	.short	(.L_3 - .L_2)
	.align		4
.L_2:
        /*0010*/ 	.word	index@(candidate3)
        /*0014*/ 	.word	0x00000000


	//----- nvinfo : EIATTR_MIN_STACK_SIZE
	.align		4
.L_3:
        /*0018*/ 	.byte	0x04, 0x12
        /*001a*/ 	.short	(.L_5 - .L_4)
	.align		4
.L_4:
        /*001c*/ 	.word	index@(candidate3)
        /*0020*/ 	.word	0x00000000


	//----- nvinfo : EIATTR_FRAME_SIZE
	.align		4
.L_5:
        /*0024*/ 	.byte	0x04, 0x11
        /*0026*/ 	.short	(.L_7 - .L_6)
	.align		4
.L_6:
        /*0028*/ 	.word	index@(candidate3)
        /*002c*/ 	.word	0x00000000
.L_7:


//--------------------- .nv.info.candidate3       --------------------------
	.section	.nv.info.candidate3,"",@"SHT_CUDA_INFO"
	.align	4


	//----- nvinfo : EIATTR_CUDA_API_VERSION
	.align		4
        /*0000*/ 	.byte	0x04, 0x37
        /*0002*/ 	.short	(.L_9 - .L_8)
.L_8:
        /*0004*/ 	.word	0x00000075


	//----- nvinfo : EIATTR_SW2861232_WAR
	.align		4
.L_9:
        /*0008*/ 	.byte	0x01, 0x35
	.zero		2


	//----- nvinfo : EIATTR_PARAM_CBANK
	.align		4
        /*000c*/ 	.byte	0x04, 0x0a
        /*000e*/ 	.short	(.L_11 - .L_10)
	.align		4
.L_10:
        /*0010*/ 	.word	index@(.nv.constant0.candidate3)
        /*0014*/ 	.short	0x0160
        /*0016*/ 	.short	0x0018


	//----- nvinfo : EIATTR_CBANK_PARAM_SIZE
	.align		4
.L_11:
        /*0018*/ 	.byte	0x03, 0x19
        /*001a*/ 	.short	0x0018


	//----- nvinfo : EIATTR_KPARAM_INFO
	.align		4
        /*001c*/ 	.byte	0x04, 0x17
        /*001e*/ 	.short	(.L_13 - .L_12)
.L_12:
        /*0020*/ 	.word	0x00000000
        /*0024*/ 	.short	0x0002
        /*0026*/ 	.short	0x0010
        /*0028*/ 	.byte	0x00, 0xf0, 0x21, 0x00


	//----- nvinfo : EIATTR_KPARAM_INFO
	.align		4
.L_13:
        /*002c*/ 	.byte	0x04, 0x17
        /*002e*/ 	.short	(.L_15 - .L_14)
.L_14:
        /*0030*/ 	.word	0x00000000
        /*0034*/ 	.short	0x0001
        /*0036*/ 	.short	0x0008
        /*0038*/ 	.byte	0x00, 0xf0, 0x21, 0x00


	//----- nvinfo : EIATTR_KPARAM_INFO
	.align		4
.L_15:
        /*003c*/ 	.byte	0x04, 0x17
        /*003e*/ 	.short	(.L_17 - .L_16)
.L_16:
        /*0040*/ 	.word	0x00000000
        /*0044*/ 	.short	0x0000
        /*0046*/ 	.short	0x0000
        /*0048*/ 	.byte	0x00, 0xf0, 0x21, 0x00


	//----- nvinfo : EIATTR_MAXREG_COUNT
	.align		4
.L_17:
        /*004c*/ 	.byte	0x03, 0x1b
        /*004e*/ 	.short	0x00ff


	//----- nvinfo : EIATTR_EXIT_INSTR_OFFSETS
	.align		4
        /*0050*/ 	.byte	0x04, 0x1c
        /*0052*/ 	.short	(.L_19 - .L_18)


	//   ....[0]....
.L_18:
        /*0054*/ 	.word	0x00007040


	//----- nvinfo : EIATTR_MAX_THREADS
	.align		4
.L_19:
        /*0058*/ 	.byte	0x04, 0x05
        /*005a*/ 	.short	(.L_21 - .L_20)
.L_20:
        /*005c*/ 	.word	0x00000062
        /*0060*/ 	.word	0x00000001
        /*0064*/ 	.word	0x00000001
.L_21:


//--------------------- .nv.rel.action            --------------------------
	.section	.nv.rel.action,"",@"SHT_CUDA_RELOCINFO"
	.align	8
	.sectionentsize	8
        /*0000*/ 	.byte	0x4b, 0x00, 0x00, 0x00, 0x00, 0x00, 0x00, 0x00, 0x00, 0x02, 0x02, 0x08, 0x10, 0x0a, 0x2f, 0x22
        /* <DEDUP_REMOVED lines=13> */


//--------------------- .nv.constant0.candidate3  --------------------------
	.section	.nv.constant0.candidate3,"a",@progbits
	.align	4
.nv.constant0.candidate3:
	.zero		376


//--------------------- .text.candidate3          --------------------------
	.section	.text.candidate3,"ax",@progbits
	.sectionflags	@"SHF_BARRIERS=1"
	.sectioninfo	@"SHI_REGISTERS=128"
	.align	128
        .global         candidate3
        .type           candidate3,@function
        .size           candidate3,(.L_x_3 - candidate3)
        .other          candidate3,@"STO_CUDA_ENTRY STV_DEFAULT"
candidate3:
.text.candidate3:
[----:B------:R-:W-:-:S02]  /*0000*/  MOV R1, c[0x0][0x28] ;  /* 0x00000a0000017a02 */ /* 0x000fc40000000f00 */
[----:B------:R-:W0:Y:S01]  /*0010*/  S2R R0, SR_TID.X ;  /* 0x0000000000007919 */ /* 0x000e220000002100 */
[----:B------:R-:W-:Y:S01]  /*0020*/  HFMA2.MMA R79, -RZ, RZ, 0, 0 ;  /* 0x00000000ff4f7435 */ /* 0x000fe200000001ff */
[----:B------:R-:W-:Y:S01]  /*0030*/  MOV R62, RZ ;  /* 0x000000ff003e7202 */ /* 0x000fe20000000f00 */
[----:B------:R-:W-:Y:S01]  /*0040*/  HFMA2.MMA R65, -RZ, RZ, 0, 0 ;  /* 0x00000000ff417435 */ /* 0x000fe200000001ff */
[----:B------:R-:W1:Y:S01]  /*0050*/  S2R R3, SR_CTAID.X ;  /* 0x0000000000037919 */ /* 0x000e620000002500 */
[----:B------:R-:W-:Y:S01]  /*0060*/  CS2R R48, SRZ ;  /* 0x0000000000307805 */ /* 0x000fe2000001ff00 */
[----:B------:R-:W-:Y:S01]  /*0070*/  CS2R R54, SRZ ;  /* 0x0000000000367805 */ /* 0x000fe2000001ff00 */
[----:B------:R-:W-:Y:S01]  /*0080*/  MOV R32, RZ ;  /* 0x000000ff00207202 */ /* 0x000fe20000000f00 */
[----:B------:R-:W-:Y:S01]  /*0090*/  ULDC.64 UR4, c[0x0][0x118] ;  /* 0x0000460000047ab9 */ /* 0x000fe20000000a00 */
[C---:B0-----:R-:W-:Y:S02]  /*00a0*/  IADD3 R4, R0.reuse, 0x6a, RZ ;  /* 0x0000006a00047810 */ /* 0x041fe40007ffe0ff */
[----:B------:R-:W-:-:S02]  /*00b0*/  IADD3 R8, R0, 0x62, RZ ;  /* 0x0000006200087810 */ /* 0x000fc40007ffe0ff */
[----:B------:R-:W-:Y:S02]  /*00c0*/  IADD3 R2, R0, 0x44, RZ ;  /* 0x0000004400027810 */ /* 0x000fe40007ffe0ff */
[C---:B-1----:R-:W-:Y:S02]  /*00d0*/  SHF.L.U32 R85, R3.reuse, 0xd, RZ ;  /* 0x0000000d03557819 */ /* 0x042fe400000006ff */
[----:B------:R-:W-:Y:S02]  /*00e0*/  LOP3.LUT R4, R4, 0x7f, RZ, 0xc0, !PT ;  /* 0x0000007f04047812 */ /* 0x000fe400078ec0ff */
[C---:B------:R-:W-:Y:S02]  /*00f0*/  SHF.L.U32 R6, R3.reuse, 0xd, RZ ;  /* 0x0000000d03067819 */ /* 0x040fe400000006ff */
[----:B------:R-:W-:Y:S02]  /*0100*/  SHF.L.U32 R87, R3, 0xd, RZ ;  /* 0x0000000d03577819 */ /* 0x000fe400000006ff */
[----:B------:R-:W-:-:S02]  /*0110*/  LOP3.LUT R5, R8, 0x7f, RZ, 0xc0, !PT ;  /* 0x0000007f08057812 */ /* 0x000fc400078ec0ff */
[----:B------:R-:W-:Y:S02]  /*0120*/  LOP3.LUT R2, R2, 0x7f, RZ, 0xc0, !PT ;  /* 0x0000007f02027812 */ /* 0x000fe400078ec0ff */
[----:B------:R-:W-:Y:S02]  /*0130*/  LOP3.LUT R85, R85, 0xffffe000, R4, 0xe2, !PT ;  /* 0xffffe00055557812 */ /* 0x000fe400078ee204 */
[----:B------:R-:W-:Y:S02]  /*0140*/  IADD3 R4, R0, 0x7a, RZ ;  /* 0x0000007a00047810 */ /* 0x000fe40007ffe0ff */
[----:B------:R-:W-:Y:S02]  /*0150*/  LOP3.LUT R77, R6, 0xffffe000, R5, 0xe2, !PT ;  /* 0xffffe000064d7812 */ /* 0x000fe400078ee205 */
[----:B------:R-:W-:Y:S02]  /*0160*/  LOP3.LUT R87, R87, 0xffffe000, R2, 0xe2, !PT ;  /* 0xffffe00057577812 */ /* 0x000fe400078ee202 */
[----:B------:R-:W-:-:S02]  /*0170*/  IADD3 R2, R0, 0x36, RZ ;  /* 0x0000003600027810 */ /* 0x000fc40007ffe0ff */
[C---:B------:R-:W-:Y:S02]  /*0180*/  SHF.L.U32 R81, R3.reuse, 0xd, RZ ;  /* 0x0000000d03517819 */ /* 0x040fe400000006ff */
[C---:B------:R-:W-:Y:S02]  /*0190*/  IADD3 R5, R0.reuse, 0x5c, RZ ;  /* 0x0000005c00057810 */ /* 0x040fe40007ffe0ff */
[----:B------:R-:W-:Y:S02]  /*01a0*/  IADD3 R6, R0, 0x3e, RZ ;  /* 0x0000003e00067810 */ /* 0x000fe40007ffe0ff */
[----:B------:R-:W-:Y:S02]  /*01b0*/  LOP3.LUT R4, R4, 0x7f, RZ, 0xc0, !PT ;  /* 0x0000007f04047812 */ /* 0x000fe400078ec0ff */
[C---:B------:R-:W-:Y:S02]  /*01c0*/  SHF.L.U32 R83, R3.reuse, 0xd, RZ ;  /* 0x0000000d03537819 */ /* 0x040fe400000006ff */
[----:B------:R-:W-:-:S02]  /*01d0*/  SHF.L.U32 R92, R3, 0xd, RZ ;  /* 0x0000000d035c7819 */ /* 0x000fc400000006ff */
[----:B------:R-:W-:Y:S02]  /*01e0*/  SHF.L.U32 R9, R3, 0xd, RZ ;  /* 0x0000000d03097819 */ /* 0x000fe400000006ff */
[----:B------:R-:W-:Y:S02]  /*01f0*/  LOP3.LUT R2, R2, 0x7f, RZ, 0xc0, !PT ;  /* 0x0000007f02027812 */ /* 0x000fe400078ec0ff */
[----:B------:R-:W-:Y:S02]  /*0200*/  LOP3.LUT R5, R5, 0x7f, RZ, 0xc0, !PT ;  /* 0x0000007f05057812 */ /* 0x000fe400078ec0ff */
[----:B------:R-:W-:Y:S02]  /*0210*/  LOP3.LUT R6, R6, 0x7f, RZ, 0xc0, !PT ;  /* 0x0000007f06067812 */ /* 0x000fe400078ec0ff */
[----:B------:R-:W-:Y:S02]  /*0220*/  LOP3.LUT R81, R81, 0xffffe000, R4, 0xe2, !PT ;  /* 0xffffe00051517812 */ /* 0x000fe400078ee204 */
[----:B------:R-:W-:-:S02]  /*0230*/  IADD3 R4, R0, 0x64, RZ ;  /* 0x0000006400047810 */ /* 0x000fc40007ffe0ff */
[----:B------:R-:W-:Y:S02]  /*0240*/  LOP3.LUT R83, R83, 0xffffe000, R2, 0xe2, !PT ;  /* 0xffffe00053537812 */ /* 0x000fe400078ee202 */
[----:B------:R-:W-:Y:S02]  /*0250*/  LOP3.LUT R92, R92, 0xffffe000, R5, 0xe2, !PT ;  /* 0xffffe0005c5c7812 */ /* 0x000fe400078ee205 */
[----:B------:R-:W-:Y:S01]  /*0260*/  LOP3.LUT R9, R9, 0xffffe000, R6, 0xe2, !PT ;  /* 0xffffe00009097812 */ /* 0x000fe200078ee206 */
[C---:B------:R-:W-:Y:S01]  /*0270*/  IMAD.HI R6, R0.reuse, 0x5397829d, RZ ;  /* 0x5397829d00067827 */ /* 0x040fe200078e02ff */
[C---:B------:R-:W-:Y:S02]  /*0280*/  IADD3 R2, R0.reuse, 0x20, RZ ;  /* 0x0000002000027810 */ /* 0x040fe40007ffe0ff */
[----:B------:R-:W-:Y:S02]  /*0290*/  SHF.L.U32 R13, R3, 0xd, RZ ;  /* 0x0000000d030d7819 */ /* 0x000fe400000006ff */
[----:B------:R-:W-:-:S02]  /*02a0*/  IADD3 R5, R0, 0x46, RZ ;  /* 0x0000004600057810 */ /* 0x000fc40007ffe0ff */
[----:B------:R-:W-:Y:S02]  /*02b0*/  LOP3.LUT R4, R4, 0x7f, RZ, 0xc0, !PT ;  /* 0x0000007f04047812 */ /* 0x000fe400078ec0ff */
[C---:B------:R-:W-:Y:S02]  /*02c0*/  SHF.L.U32 R11, R3.reuse, 0xd, RZ ;  /* 0x0000000d030b7819 */ /* 0x040fe400000006ff */
[----:B------:R-:W-:Y:S02]  /*02d0*/  SHF.L.U32 R84, R3, 0xd, RZ ;  /* 0x0000000d03547819 */ /* 0x000fe400000006ff */
[----:B------:R-:W-:Y:S02]  /*02e0*/  LOP3.LUT R2, R2, 0x7f, RZ, 0xc0, !PT ;  /* 0x0000007f02027812 */ /* 0x000fe400078ec0ff */
[----:B------:R-:W-:Y:S02]  /*02f0*/  LOP3.LUT R5, R5, 0x7f, RZ, 0xc0, !PT ;  /* 0x0000007f05057812 */ /* 0x000fe400078ec0ff */
[----:B------:R-:W-:-:S02]  /*0300*/  LOP3.LUT R13, R13, 0xffffe000, R4, 0xe2, !PT ;  /* 0xffffe0000d0d7812 */ /* 0x000fc400078ee204 */
[----:B------:R-:W-:Y:S02]  /*0310*/  SHF.R.U32.HI R7, RZ, 0x1f, R6 ;  /* 0x0000001fff077819 */ /* 0x000fe40000011606 */
[----:B------:R-:W-:Y:S02]  /*0320*/  IADD3 R4, R0, 0x4c, RZ ;  /* 0x0000004c00047810 */ /* 0x000fe40007ffe0ff */
[----:B------:R-:W-:Y:S02]  /*0330*/  LOP3.LUT R11, R11, 0xffffe000, R2, 0xe2, !PT ;  /* 0xffffe0000b0b7812 */ /* 0x000fe400078ee202 */
[----:B------:R-:W-:Y:S02]  /*0340*/  LOP3.LUT R84, R84, 0xffffe000, R5, 0xe2, !PT ;  /* 0xffffe00054547812 */ /* 0x000fe400078ee205 */
[----:B------:R-:W-:Y:S02]  /*0350*/  LEA.HI.SX32 R5, R6, R7, 0x1c ;  /* 0x0000000706057211 */ /* 0x000fe400078fe2ff */
[----:B------:R-:W-:-:S02]  /*0360*/  IADD3 R2, R0, 0x26, RZ ;  /* 0x0000002600027810 */ /* 0x000fc40007ffe0ff */
[----:B------:R-:W-:Y:S01]  /*0370*/  SHF.L.U32 R17, R3, 0xd, RZ ;  /* 0x0000000d03117819 */ /* 0x000fe200000006ff */
[----:B------:R-:W-:Y:S01]  /*0380*/  IMAD R80, R5, -0x31, R0 ;  /* 0xffffffcf05507824 */ /* 0x000fe200078e0200 */
[----:B------:R-:W-:Y:S02]  /*0390*/  LOP3.LUT R4, R4, 0x7f, RZ, 0xc0, !PT ;  /* 0x0000007f04047812 */ /* 0x000fe400078ec0ff */
[C---:B------:R-:W-:Y:S02]  /*03a0*/  IADD3 R6, R0.reuse, 0x2e, RZ ;  /* 0x0000002e00067810 */ /* 0x040fe40007ffe0ff */
[----:B------:R-:W-:Y:S02]  /*03b0*/  SHF.L.U32 R15, R3, 0xd, RZ ;  /* 0x0000000d030f7819 */ /* 0x000fe400000006ff */
[----:B------:R-:W-:Y:S02]  /*03c0*/  IADD3 R7, R0, 0x72, RZ ;  /* 0x0000007200077810 */ /* 0x000fe40007ffe0ff */
[----:B------:R-:W-:-:S02]  /*03d0*/  LOP3.LUT R2, R2, 0x7f, RZ, 0xc0, !PT ;  /* 0x0000007f02027812 */ /* 0x000fc400078ec0ff */
[----:B------:R-:W-:Y:S02]  /*03e0*/  LOP3.LUT R74, R17, 0xffffe000, R4, 0xe2, !PT ;  /* 0xffffe000114a7812 */ /* 0x000fe400078ee204 */
[C---:B------:R-:W-:Y:S02]  /*03f0*/  SHF.L.U32 R73, R3.reuse, 0xd, RZ ;  /* 0x0000000d03497819 */ /* 0x040fe400000006ff */
[----:B------:R-:W-:Y:S02]  /*0400*/  LOP3.LUT R6, R6, 0x7f, RZ, 0xc0, !PT ;  /* 0x0000007f06067812 */ /* 0x000fe400078ec0ff */
[----:B------:R-:W-:Y:S02]  /*0410*/  SHF.L.U32 R4, R0, 0x2, RZ ;  /* 0x0000000200047819 */ /* 0x000fe400000006ff */
[----:B------:R-:W-:Y:S02]  /*0420*/  SHF.L.U32 R10, R3, 0xd, RZ ;  /* 0x0000000d030a7819 */ /* 0x000fe400000006ff */
[----:B------:R-:W-:-:S02]  /*0430*/  LOP3.LUT R7, R7, 0x7f, RZ, 0xc0, !PT ;  /* 0x0000007f07077812 */ /* 0x000fc400078ec0ff */
[----:B------:R-:W-:Y:S02]  /*0440*/  LOP3.LUT R76, R15, 0xffffe000, R2, 0xe2, !PT ;  /* 0xffffe0000f4c7812 */ /* 0x000fe400078ee202 */
[----:B------:R-:W-:Y:S02]  /*0450*/  LOP3.LUT R73, R73, 0xffffe000, R6, 0xe2, !PT ;  /* 0xffffe00049497812 */ /* 0x000fe400078ee206 */
[C---:B------:R-:W-:Y:S02]  /*0460*/  IADD3 R2, R4.reuse, 0x310, RZ ;  /* 0x0000031004027810 */ /* 0x040fe40007ffe0ff */
[----:B------:R-:W-:Y:S02]  /*0470*/  IADD3 R6, R4, 0x7a8, RZ ;  /* 0x000007a804067810 */ /* 0x000fe40007ffe0ff */
[----:B------:R-:W-:Y:S02]  /*0480*/  LOP3.LUT R10, R10, 0xffffe000, R7, 0xe2, !PT ;  /* 0xffffe0000a0a7812 */ /* 0x000fe400078ee207 */
[----:B------:R-:W-:-:S02]  /*0490*/  IADD3 R7, R0, 0x54, RZ ;  /* 0x0000005400077810 */ /* 0x000fc40007ffe0ff */
[----:B------:R-:W-:Y:S02]  /*04a0*/  LOP3.LUT R2, R2, 0xfffffe00, RZ, 0xc0, !PT ;  /* 0xfffffe0002027812 */ /* 0x000fe400078ec0ff */
[----:B------:R-:W-:Y:S02]  /*04b0*/  SHF.L.U32 R8, R8, 0x2, RZ ;  /* 0x0000000208087819 */ /* 0x000fe400000006ff */
[----:B------:R-:W-:Y:S02]  /*04c0*/  LOP3.LUT R6, R6, 0xfffffe00, RZ, 0xc0, !PT ;  /* 0xfffffe0006067812 */ /* 0x000fe400078ec0ff */
[----:B------:R-:W-:Y:S02]  /*04d0*/  SHF.L.U32 R12, R3, 0xd, RZ ;  /* 0x0000000d030c7819 */ /* 0x000fe400000006ff */
[----:B------:R-:W-:Y:S02]  /*04e0*/  LOP3.LUT R7, R7, 0x7f, RZ, 0xc0, !PT ;  /* 0x0000007f07077812 */ /* 0x000fe400078ec0ff */
[----:B------:R-:W-:-:S02]  /*04f0*/  IADD3 R87, R2, R87, RZ ;  /* 0x0000005702577210 */ /* 0x000fc40007ffe0ff */
[----:B------:R-:W-:Y:S02]  /*0500*/  LOP3.LUT R8, R8, 0xfffffe00, RZ, 0xc0, !PT ;  /* 0xfffffe0008087812 */ /* 0x000fe400078ec0ff */
[----:B------:R-:W-:Y:S02]  /*0510*/  IADD3 R85, R6, R85, RZ ;  /* 0x0000005506557210 */ /* 0x000fe40007ffe0ff */
[C---:B------:R-:W-:Y:S02]  /*0520*/  IADD3 R2, R4.reuse, 0x10d8, RZ ;  /* 0x000010d804027810 */ /* 0x040fe40007ffe0ff */
[----:B------:R-:W-:Y:S02]  /*0530*/  IADD3 R6, R4, 0x13e8, RZ ;  /* 0x000013e804067810 */ /* 0x000fe40007ffe0ff */
[----:B------:R-:W-:Y:S02]  /*0540*/  LOP3.LUT R12, R12, 0xffffe000, R7, 0xe2, !PT ;  /* 0xffffe0000c0c7812 */ /* 0x000fe400078ee207 */
[----:B------:R-:W-:-:S02]  /*0550*/  IADD3 R77, R77, R8, RZ ;  /* 0x000000084d4d7210 */ /* 0x000fc40007ffe0ff */
[----:B------:R-:W-:Y:S02]  /*0560*/  IADD3 R7, R4, 0x1570, RZ ;  /* 0x0000157004077810 */ /* 0x000fe40007ffe0ff */
[----:B------:R-:W-:Y:S02]  /*0570*/  LOP3.LUT R2, R2, 0xfffffe00, RZ, 0xc0, !PT ;  /* 0xfffffe0002027812 */ /* 0x000fe400078ec0ff */
[----:B------:R-:W-:Y:S02]  /*0580*/  IADD3 R8, R4, 0x16f8, RZ ;  /* 0x000016f804087810 */ /* 0x000fe40007ffe0ff */
[----:B------:R-:W-:Y:S02]  /*0590*/  LOP3.LUT R6, R6, 0xfffffe00, RZ, 0xc0, !PT ;  /* 0xfffffe0006067812 */ /* 0x000fe400078ec0ff */
[----:B------:R-:W-:Y:S02]  /*05a0*/  LOP3.LUT R7, R7, 0xfffffe00, RZ, 0xc0, !PT ;  /* 0xfffffe0007077812 */ /* 0x000fe400078ec0ff */
[----:B------:R-:W-:-:S02]  /*05b0*/  IADD3 R83, R2, R83, RZ ;  /* 0x0000005302537210 */ /* 0x000fc40007ffe0ff */
[----:B------:R-:W-:Y:S02]  /*05c0*/  LOP3.LUT R8, R8, 0xfffffe00, RZ, 0xc0, !PT ;  /* 0xfffffe0008087812 */ /* 0x000fe400078ec0ff */
[----:B------:R-:W-:Y:S02]  /*05d0*/  IADD3 R81, R6, R81, RZ ;  /* 0x0000005106517210 */ /* 0x000fe40007ffe0ff */
[C---:B------:R-:W-:Y:S02]  /*05e0*/  IADD3 R2, R4.reuse, 0x1880, RZ ;  /* 0x0000188004027810 */ /* 0x040fe40007ffe0ff */
[----:B------:R-:W-:Y:S02]  /*05f0*/  IADD3 R6, R4, 0x1b90, RZ ;  /* 0x00001b9004067810 */ /* 0x000fe40007ffe0ff */
[----:B------:R-:W-:Y:S02]  /*0600*/  IADD3 R92, R7, R92, RZ ;  /* 0x0000005c075c7210 */ /* 0x000fe40007ffe0ff */
        /* <DEDUP_REMOVED lines=10> */
[C---:B------:R-:W-:Y:S02]  /*06b0*/  IADD3 R6, R4.reuse, 0xab8, RZ ;  /* 0x00000ab804067810 */ /* 0x040fe40007ffe0ff */
[----:B------:R-:W-:Y:S02]  /*06c0*/  IADD3 R8, R4, 0xdc8, RZ ;  /* 0x00000dc804087810 */ /* 0x000fe40007ffe0ff */
[----:B------:R-:W-:-:S02]  /*06d0*/  IADD3 R84, R7, R84, RZ ;  /* 0x0000005407547210 */ /* 0x000fc40007ffe0ff */
[----:B------:R-:W-:Y:S02]  /*06e0*/  IADD3 R76, R76, R9, RZ ;  /* 0x000000094c4c7210 */ /* 0x000fe40007ffe0ff */
[----:B------:R-:W-:Y:S02]  /*06f0*/  LOP3.LUT R7, R2, 0xfffffe00, RZ, 0xc0, !PT ;  /* 0xfffffe0002077812 */ /* 0x000fe400078ec0ff */
[----:B------:R-:W-:Y:S02]  /*0700*/  LOP3.LUT R6, R6, 0xfffffe00, RZ, 0xc0, !PT ;  /* 0xfffffe0006067812 */ /* 0x000fe400078ec0ff */
[----:B------:R-:W-:Y:S02]  /*0710*/  LOP3.LUT R9, R8, 0xfffffe00, RZ, 0xc0, !PT ;  /* 0xfffffe0008097812 */ /* 0x000fe400078ec0ff */
[----:B------:R-:W-:Y:S02]  /*0720*/  IADD3 R11, R4, 0xf50, RZ ;  /* 0x00000f50040b7810 */ /* 0x000fe40007ffe0ff */
[----:B------:R-:W-:-:S02]  /*0730*/  IADD3 R74, R74, R7, RZ ;  /* 0x000000074a4a7210 */ /* 0x000fc40007ffe0ff */
[----:B------:R-:W-:Y:S02]  /*0740*/  IADD3 R73, R73, R6, RZ ;  /* 0x0000000649497210 */ /* 0x000fe40007ffe0ff */
[----:B------:R-:W-:Y:S02]  /*0750*/  IADD3 R7, R10, R9, RZ ;  /* 0x000000090a077210 */ /* 0x000fe40007ffe0ff */
[C---:B------:R-:W-:Y:S02]  /*0760*/  IADD3 R6, R4.reuse, 0x1ea0, RZ ;  /* 0x00001ea004067810 */ /* 0x040fe40007ffe0ff */
[C---:B------:R-:W-:Y:S02]  /*0770*/  IADD3 R8, R4.reuse, 0x620, RZ ;  /* 0x0000062004087810 */ /* 0x040fe40007ffe0ff */
[C---:B------:R-:W-:Y:S02]  /*0780*/  IADD3 R9, R4.reuse, 0xc40, RZ ;  /* 0x00000c4004097810 */ /* 0x040fe40007ffe0ff */
[----:B------:R-:W-:-:S02]  /*0790*/  IADD3 R10, R4, 0x1260, RZ ;  /* 0x00001260040a7810 */ /* 0x000fc40007ffe0ff */
[----:B------:R-:W-:Y:S02]  /*07a0*/  IADD3 R4, R4, 0x1a08, RZ ;  /* 0x00001a0804047810 */ /* 0x000fe40007ffe0ff */
[----:B------:R-:W-:Y:S02]  /*07b0*/  LOP3.LUT R11, R11, 0xfffffe00, RZ, 0xc0, !PT ;  /* 0xfffffe000b0b7812 */ /* 0x000fe400078ec0ff */
[----:B------:R-:W-:Y:S02]  /*07c0*/  LEA R89, R3, R0, 0xd ;  /* 0x0000000003597211 */ /* 0x000fe400078e68ff */
[----:B------:R-:W-:Y:S02]  /*07d0*/  LOP3.LUT R6, R6, 0xfffffe00, RZ, 0xc0, !PT ;  /* 0xfffffe0006067812 */ /* 0x000fe400078ec0ff */
[----:B------:R-:W-:Y:S02]  /*07e0*/  LOP3.LUT R8, R8, 0xfffffe00, RZ, 0xc0, !PT ;  /* 0xfffffe0008087812 */ /* 0x000fe400078ec0ff */
[----:B------:R-:W-:-:S02]  /*07f0*/  LOP3.LUT R72, R9, 0xfffffe00, RZ, 0xc0, !PT ;  /* 0xfffffe0009487812 */ /* 0x000fc400078ec0ff */
[----:B------:R-:W-:Y:S02]  /*0800*/  LOP3.LUT R10, R10, 0xfffffe00, RZ, 0xc0, !PT ;  /* 0xfffffe000a0a7812 */ /* 0x000fe400078ec0ff */
[----:B------:R-:W-:Y:S02]  /*0810*/  LOP3.LUT R4, R4, 0xfffffe00, RZ, 0xc0, !PT ;  /* 0xfffffe0004047812 */ /* 0x000fe400078ec0ff */
[----:B------:R-:W-:Y:S01]  /*0820*/  IADD3 R2, R12, R11, RZ ;  /* 0x0000000b0c027210 */ /* 0x000fe20007ffe0ff */
[----:B------:R-:W-:Y:S01]  /*0830*/  HFMA2.MMA R12, -RZ, RZ, 0, 0 ;  /* 0x00000000ff0c7435 */ /* 0x000fe200000001ff */
[----:B------:R-:W-:Y:S02]  /*0840*/  LEA R78, R5, 0x6200, 0xa ;  /* 0x00006200054e7811 */ /* 0x000fe400078e50ff */
[C---:B------:R-:W-:Y:S02]  /*0850*/  IADD3 R82, R89.reuse, 0x28, R6 ;  /* 0x0000002859527810 */ /* 0x040fe40007ffe006 */
[----:B------:R-:W-:-:S02]  /*0860*/  IADD3 R75, R89, R8, RZ ;  /* 0x00000008594b7210 */ /* 0x000fc40007ffe0ff */
[C---:B------:R-:W-:Y:S02]  /*0870*/  IADD3 R72, R89.reuse, R72, RZ ;  /* 0x0000004859487210 */ /* 0x040fe40007ffe0ff */
[C---:B------:R-:W-:Y:S02]  /*0880*/  IADD3 R5, R89.reuse, R10, RZ ;  /* 0x0000000a59057210 */ /* 0x040fe40007ffe0ff */
[----:B------:R-:W-:-:S02]  /*0890*/  IADD3 R6, R89, R4, RZ ;  /* 0x0000000459067210 */ /* 0x000fc40007ffe0ff */
.L_x_1:
[----:B------:R-:W-:Y:S01]  /*08a0*/  MOV R4, 0x4 ;  /* 0x0000000400047802 */ /* 0x000fe20000000f00 */
[----:B------:R-:W-:Y:S01]  /*08b0*/  IMAD R19, R79, 0x1880, R0 ;  /* 0x000018804f137824 */ /* 0x000fe200078e0200 */
[----:B------:R-:W-:Y:S06]  /*08c0*/  BAR.SYNC 0x0 ;  /* 0x0000000000007b1d */ /* 0x000fec0000000000 */
[----:B------:R-:W-:-:S05]  /*08d0*/  IMAD.WIDE R18, R19, R4, c[0x0][0x160] ;  /* 0x0000580013127625 */ /* 0x000fca00078e0204 */
[----:B------:R-:W2:Y:S04]  /*08e0*/  LDG.E.CONSTANT R23, [R18.64+0x310] ;  /* 0x0003100412177981 */ /* 0x000ea8000c1e9900 */
[----:B------:R-:W3:Y:S04]  /*08f0*/  LDG.E.CONSTANT R47, [R18.64+0xab8] ;  /* 0x000ab804122f7981 */ /* 0x000ee8000c1e9900 */
[----:B------:R-:W4:Y:S04]  /*0900*/  LDG.E.CONSTANT R27, [R18.64+0x1a08] ;  /* 0x001a0804121b7981 */ /* 0x000f28000c1e9900 */
[----:B------:R-:W5:Y:S04]  /*0910*/  LDG.E.CONSTANT R29, [R18.64+0x498] ;  /* 0x00049804121d7981 */ /* 0x000f68000c1e9900 */
[----:B------:R-:W4:Y:S04]  /*0920*/  LDG.E.CONSTANT R21, [R18.64+0x188] ;  /* 0x0001880412157981 */ /* 0x000f28000c1e9900 */
[----:B------:R-:W5:Y:S04]  /*0930*/  LDG.E.CONSTANT R41, [R18.64+0x620] ;  /* 0x0006200412297981 */ /* 0x000f68000c1e9900 */
[----:B------:R-:W5:Y:S04]  /*0940*/  LDG.E.CONSTANT R9, [R18.64] ;  /* 0x0000000412097981 */ /* 0x000f68000c1e9900 */
[----:B------:R-:W5:Y:S04]  /*0950*/  LDG.E.CONSTANT R51, [R18.64+0xc40] ;  /* 0x000c400412337981 */ /* 0x000f68000c1e9900 */
        /* <DEDUP_REMOVED lines=10> */
[----:B------:R0:W5:Y:S04]  /*0a00*/  LDG.E.CONSTANT R25, [R18.64+0x2028] ;  /* 0x0020280412197981 */ /* 0x000168000c1e9900 */
        /* <DEDUP_REMOVED lines=34> */
[----:B------:R0:W5:Y:S01]  /*0c30*/  LDG.E.CONSTANT R91, [R18.64+0x52b0] ;  /* 0x0052b004125b7981 */ /* 0x000162000c1e9900 */
[----:B------:R-:W-:-:S02]  /*0c40*/  ISETP.GT.AND P0, PT, R0, 0x57, PT ;  /* 0x000000570000780c */ /* 0x000fc40003f04270 */
[C---:B------:R-:W-:Y:S01]  /*0c50*/  LEA R38, R79.reuse, R84, 0x7 ;  /* 0x000000544f267211 */ /* 0x040fe200078e38ff */
[----:B--2---:R1:W-:Y:S02]  /*0c60*/  STS [R0.X4+0x310], R23 ;  /* 0x0003101700007388 */ /* 0x0043e40000004800 */
[----:B-1----:R-:W-:Y:S02]  /*0c70*/  LEA R23, R79, R89, 0x7 ;  /* 0x000000594f177211 */ /* 0x002fe400078e38ff */
[----:B---3--:R1:W-:Y:S03]  /*0c80*/  STS [R0.X4+0xab8], R47 ;  /* 0x000ab82f00007388 */ /* 0x0083e60000004800 */
[----:B------:R-:W-:Y:S01]  /*0c90*/  IMAD.WIDE R22, R23, R4, c[0x0][0x168] ;  /* 0x00005a0017167625 */ /* 0x000fe200078e0204 */
[----:B----4-:R-:W-:Y:S04]  /*0ca0*/  STS [R0.X4+0x1a08], R27 ;  /* 0x001a081b00007388 */ /* 0x010fe80000004800 */
[----:B-1----:R1:W2:Y:S04]  /*0cb0*/  LDG.E.CONSTANT R47, [R22.64] ;  /* 0x00000004162f7981 */ /* 0x0022a8000c1e9900 */
[----:B-----5:R3:W-:Y:S01]  /*0cc0*/  STS [R0.X4+0x498], R29 ;  /* 0x0004981d00007388 */ /* 0x0207e20000004800 */
[----:B-1----:R-:W-:-:S03]  /*0cd0*/  LEA R23, R79, R85, 0x7 ;  /* 0x000000554f177211 */ /* 0x002fc600078e38ff */
[----:B------:R1:W-:Y:S01]  /*0ce0*/  STS [R0.X4+0x188], R21 ;  /* 0x0001881500007388 */ /* 0x0003e20000004800 */
[----:B---3--:R-:W-:Y:S01]  /*0cf0*/  LEA R29, R79, R87, 0x7 ;  /* 0x000000574f1d7211 */ /* 0x008fe200078e38ff */
[----:B------:R-:W-:Y:S01]  /*0d00*/  IMAD.WIDE R26, R23, R4, c[0x0][0x168] ;  /* 0x00005a00171a7625 */ /* 0x000fe200078e0204 */
[C---:B------:R-:W-:Y:S01]  /*0d10*/  LEA R23, R79.reuse, R74, 0x7 ;  /* 0x0000004a4f177211 */ /* 0x040fe200078e38ff */
[----:B------:R3:W-:Y:S01]  /*0d20*/  STS [R0.X4+0x620], R41 ;  /* 0x0006202900007388 */ /* 0x0007e20000004800 */
[----:B-1----:R-:W-:-:S03]  /*0d30*/  LEA R21, R79, R77, 0x7 ;  /* 0x0000004d4f157211 */ /* 0x002fc600078e38ff */
[----:B------:R1:W-:Y:S01]  /*0d40*/  STS [R0.X4], R9 ;  /* 0x0000000900007388 */ /* 0x0003e20000004800 */
[----:B------:R-:W-:-:S03]  /*0d50*/  IMAD.WIDE R22, R23, R4, c[0x0][0x168] ;  /* 0x00005a0017167625 */ /* 0x000fc600078e0204 */
[----:B------:R-:W-:Y:S01]  /*0d60*/  STS [R0.X4+0xc40], R51 ;  /* 0x000c403300007388 */ /* 0x000fe20000004800 */
[----:B---3--:R-:W-:-:S03]  /*0d70*/  LEA R41, R79, R76, 0x7 ;  /* 0x0000004c4f297211 */ /* 0x008fc600078e38ff */
[----:B------:R-:W-:Y:S01]  /*0d80*/  STS [R0.X4+0xdc8], R53 ;  /* 0x000dc83500007388 */ /* 0x000fe20000004800 */
[----:B------:R-:W-:-:S03]  /*0d90*/  IMAD.WIDE R20, R21, R4, c[0x0][0x168] ;  /* 0x00005a0015147625 */ /* 0x000fc600078e0204 */
[----:B------:R-:W-:Y:S04]  /*0da0*/  STS [R0.X4+0xf50], R57 ;  /* 0x000f503900007388 */ /* 0x000fe80000004800 */
[----:B------:R-:W-:Y:S04]  /*0db0*/  STS [R0.X4+0x10d8], R59 ;  /* 0x0010d83b00007388 */ /* 0x000fe80000004800 */
[----:B------:R-:W-:Y:S04]  /*0dc0*/  STS [R0.X4+0x1260], R61 ;  /* 0x0012603d00007388 */ /* 0x000fe80000004800 */
[----:B------:R-:W-:Y:S04]  /*0dd0*/  STS [R0.X4+0x13e8], R63 ;  /* 0x0013e83f00007388 */ /* 0x000fe80000004800 */
[----:B------:R-:W-:Y:S04]  /*0de0*/  STS [R0.X4+0x1570], R67 ;  /* 0x0015704300007388 */ /* 0x000fe80000004800 */
[----:B------:R3:W-:Y:S04]  /*0df0*/  STS [R0.X4+0x16f8], R69 ;  /* 0x0016f84500007388 */ /* 0x0007e80000004800 */
[----:B------:R4:W-:Y:S04]  /*0e00*/  STS [R0.X4+0x1880], R71 ;  /* 0x0018804700007388 */ /* 0x0009e80000004800 */
[----:B-1----:R0:W5:Y:S04]  /*0e10*/  LDG.E.CONSTANT R9, [R18.64+0x3100] ;  /* 0x0031000412097981 */ /* 0x002168000c1e9900 */
[----:B---3--:R0:W3:Y:S04]  /*0e20*/  LDG.E.CONSTANT R69, [R18.64+0x55c0] ;  /* 0x0055c00412457981 */ /* 0x0080e8000c1e9900 */
[----:B----4-:R0:W4:Y:S04]  /*0e30*/  LDG.E.CONSTANT R71, [R18.64+0x5438] ;  /* 0x0054380412477981 */ /* 0x010128000c1e9900 */
[----:B------:R0:W4:Y:S04]  /*0e40*/  LDG.E.CONSTANT R67, [R18.64+0x5748] ;  /* 0x0057480412437981 */ /* 0x000128000c1e9900 */
[----:B------:R0:W4:Y:S04]  /*0e50*/  LDG.E.CONSTANT R63, [R18.64+0x58d0] ;  /* 0x0058d004123f7981 */ /* 0x000128000c1e9900 */
[----:B------:R0:W4:Y:S04]  /*0e60*/  LDG.E.CONSTANT R61, [R18.64+0x5a58] ;  /* 0x005a5804123d7981 */ /* 0x000128000c1e9900 */
[----:B------:R0:W4:Y:S04]  /*0e70*/  LDG.E.CONSTANT R59, [R18.64+0x5be0] ;  /* 0x005be004123b7981 */ /* 0x000128000c1e9900 */
[----:B------:R0:W4:Y:S04]  /*0e80*/  LDG.E.CONSTANT R57, [R18.64+0x5d68] ;  /* 0x005d680412397981 */ /* 0x000128000c1e9900 */
[----:B------:R0:W4:Y:S04]  /*0e90*/  LDG.E.CONSTANT R53, [R18.64+0x5ef0] ;  /* 0x005ef00412357981 */ /* 0x000128000c1e9900 */
[----:B------:R0:W4:Y:S04]  /*0ea0*/  LDG.E.CONSTANT R51, [R18.64+0x6078] ;  /* 0x0060780412337981 */ /* 0x000128000c1e9900 */
[----:B------:R1:W-:Y:S04]  /*0eb0*/  STS [R0.X4+0x1ea0], R39 ;  /* 0x001ea02700007388 */ /* 0x0003e80000004800 */
[----:B------:R1:W-:Y:S01]  /*0ec0*/  STS [R0.X4+0x1b90], R33 ;  /* 0x001b902100007388 */ /* 0x0003e20000004800 */
[----:B0-----:R-:W-:-:S03]  /*0ed0*/  IMAD.WIDE R18, R29, R4, c[0x0][0x168] ;  /* 0x00005a001d127625 */ /* 0x001fc600078e0204 */
[----:B------:R0:W-:Y:S01]  /*0ee0*/  STS [R0.X4+0x2028], R25 ;  /* 0x0020281900007388 */ /* 0x0001e20000004800 */
[----:B------:R-:W-:-:S03]  /*0ef0*/  IMAD.WIDE R28, R41, R4, c[0x0][0x168] ;  /* 0x00005a00291c7625 */ /* 0x000fc600078e0204 */
[----:B-1----:R1:W4:Y:S01]  /*0f00*/  LDG.E.CONSTANT R39, [R26.64] ;  /* 0x000000041a277981 */ /* 0x002322000c1e9900 */
[----:B------:R-:W-:-:S03]  /*0f10*/  LEA R33, R79, R7, 0x7 ;  /* 0x000000074f217211 */ /* 0x000fc600078e38ff */
[----:B------:R1:W-:Y:S01]  /*0f20*/  STS [R0.X4+0x7a8], R43 ;  /* 0x0007a82b00007388 */ /* 0x0003e20000004800 */
[----:B0-----:R-:W-:-:S03]  /*0f30*/  LEA R25, R79, R73, 0x7 ;  /* 0x000000494f197211 */ /* 0x001fc600078e38ff */
[----:B------:R0:W-:Y:S01]  /*0f40*/  STS [R0.X4+0x1d18], R37 ;  /* 0x001d182500007388 */ /* 0x0001e20000004800 */
[----:B-1----:R-:W-:-:S03]  /*0f50*/  LEA R27, R79, R2, 0x7 ;  /* 0x000000024f1b7211 */ /* 0x002fc600078e38ff */
[----:B------:R1:W-:Y:S04]  /*0f60*/  STS [R0.X4+0x930], R45 ;  /* 0x0009302d00007388 */ /* 0x0003e80000004800 */
[----:B------:R1:W4:Y:S04]  /*0f70*/  LDG.E.CONSTANT R43, [R18.64] ;  /* 0x00000004122b7981 */ /* 0x000328000c1e9900 */
[----:B0-----:R0:W4:Y:S04]  /*0f80*/  LDG.E.CONSTANT R37, [R22.64] ;  /* 0x0000000416257981 */ /* 0x001128000c1e9900 */
[----:B-1----:R1:W4:Y:S01]  /*0f90*/  LDG.E.CONSTANT R45, [R20.64] ;  /* 0x00000004142d7981 */ /* 0x002322000c1e9900 */
[----:B------:R-:W-:-:S03]  /*0fa0*/  IMAD.WIDE R18, R33, R4, c[0x0][0x168] ;  /* 0x00005a0021127625 */ /* 0x000fc600078e0204 */
[----:B------:R1:W4:Y:S01]  /*0fb0*/  LDG.E.CONSTANT R41, [R28.64] ;  /* 0x000000041c297981 */ /* 0x000322000c1e9900 */
[----:B0-----:R-:W-:Y:S01]  /*0fc0*/  IMAD.WIDE R22, R27, R4, c[0x0][0x168] ;  /* 0x00005a001b167625 */ /* 0x001fe200078e0204 */
[----:B------:R-:W-:-:S03]  /*0fd0*/  LEA R27, R79, R81, 0x7 ;  /* 0x000000514f1b7211 */ /* 0x000fc600078e38ff */
[----:B-1----:R-:W-:Y:S02]  /*0fe0*/  IMAD.WIDE R20, R25, R4, c[0x0][0x168] ;  /* 0x00005a0019147625 */ /* 0x002fe400078e0204 */
[----:B------:R0:W4:Y:S01]  /*0ff0*/  LDG.E.CONSTANT R25, [R18.64] ;  /* 0x0000000412197981 */ /* 0x000122000c1e9900 */
[----:B------:R-:W-:-:S03]  /*1000*/  LEA R29, R79, R83, 0x7 ;  /* 0x000000534f1d7211 */ /* 0x000fc600078e38ff */
[----:B------:R1:W4:Y:S04]  /*1010*/  LDG.E.CONSTANT R33, [R20.64] ;  /* 0x0000000414217981 */ /* 0x000328000c1e9900 */
[----:B------:R1:W4:Y:S01]  /*1020*/  LDG.E.CONSTANT R23, [R22.64] ;  /* 0x0000000416177981 */ /* 0x000322000c1e9900 */
[----:B0-----:R-:W-:Y:S01]  /*1030*/  IMAD.WIDE R18, R27, R4, c[0x0][0x168] ;  /* 0x00005a001b127625 */ /* 0x001fe200078e0204 */
[----:B------:R-:W-:-:S03]  /*1040*/  LEA R27, R79, R90, 0x7 ;  /* 0x0000005a4f1b7211 */ /* 0x000fc600078e38ff */
[----:B-1----:R-:W-:Y:S01]  /*1050*/  IMAD.WIDE R20, R29, R4, c[0x0][0x168] ;  /* 0x00005a001d147625 */ /* 0x002fe200078e0204 */
[C---:B------:R-:W-:Y:S01]  /*1060*/  LEA R29, R79.reuse, R92, 0x7 ;  /* 0x0000005c4f1d7211 */ /* 0x040fe200078e38ff */
[----:B------:R0:W4:Y:S01]  /*1070*/  LDG.E.CONSTANT R19, [R18.64] ;  /* 0x0000000412137981 */ /* 0x000122000c1e9900 */
[----:B------:R-:W-:Y:S01]  /*1080*/  LEA R22, R79, R75, 0x7 ;  /* 0x0000004b4f167211 */ /* 0x000fe200078e38ff */
[-C--:B------:R-:W-:Y:S02]  /*1090*/  IMAD.WIDE R26, R27, R4.reuse, c[0x0][0x168] ;  /* 0x00005a001b1a7625 */ /* 0x080fe400078e0204 */
[----:B------:R1:W-:Y:S01]  /*10a0*/  STS [R0.X4+0x2ae0], R11 ;  /* 0x002ae00b00007388 */ /* 0x0003e20000004800 */
[----:B------:R-:W-:Y:S01]  /*10b0*/  IADD3 R22, R22, 0x8, RZ ;  /* 0x0000000816167810 */ /* 0x000fe20007ffe0ff */
[----:B------:R-:W-:Y:S02]  /*10c0*/  IMAD.WIDE R28, R29, R4, c[0x0][0x168] ;  /* 0x00005a001d1c7625 */ /* 0x000fe400078e0204 */
[----:B------:R1:W-:Y:S01]  /*10d0*/  STS [R0.X4+0x2648], R35 ;  /* 0x0026482300007388 */ /* 0x0003e20000004800 */
[----:B0-----:R-:W-:-:S03]  /*10e0*/  LEA R18, R79, R72, 0x7 ;  /* 0x000000484f127211 */ /* 0x001fc600078e38ff */
[----:B------:R0:W-:Y:S04]  /*10f0*/  STS [R0.X4+0x2958], R17 ;  /* 0x0029581100007388 */ /* 0x0001e80000004800 */
[----:B-1----:R1:W4:Y:S01]  /*1100*/  LDG.E.CONSTANT R11, [R26.64] ;  /* 0x000000041a0b7981 */ /* 0x002322000c1e9900 */
[----:B------:R-:W-:-:S03]  /*1110*/  LEA R35, R79, R88, 0x7 ;  /* 0x000000584f237211 */ /* 0x000fc600078e38ff */
[----:B------:R1:W-:Y:S04]  /*1120*/  STS [R0.X4+0x24c0], R31 ;  /* 0x0024c01f00007388 */ /* 0x0003e80000004800 */
[----:B0-----:R0:W4:Y:S01]  /*1130*/  LDG.E.CONSTANT R17, [R28.64] ;  /* 0x000000041c117981 */ /* 0x001122000c1e9900 */
[----:B-1----:R-:W-:Y:S01]  /*1140*/  IMAD.WIDE R26, R22, R4, c[0x0][0x168] ;  /* 0x00005a00161a7625 */ /* 0x002fe200078e0204 */
[C---:B------:R-:W-:Y:S02]  /*1150*/  LEA R22, R79.reuse, R5, 0x7 ;  /* 0x000000054f167211 */ /* 0x040fe400078e38ff */
[----:B------:R1:W-:Y:S01]  /*1160*/  STS [R0.X4+0x2df0], R24 ;  /* 0x002df01800007388 */ /* 0x0003e20000004800 */
[----:B------:R-:W-:-:S03]  /*1170*/  LEA R31, R79, R86, 0x7 ;  /* 0x000000564f1f7211 */ /* 0x000fc600078e38ff */
[----:B------:R1:W-:Y:S01]  /*1180*/  STS [R0.X4+0x21b0], R34 ;  /* 0x0021b02200007388 */ /* 0x0003e20000004800 */
[----:B0-----:R-:W-:-:S03]  /*1190*/  IADD3 R29, R18, 0x10, RZ ;  /* 0x00000010121d7810 */ /* 0x001fc60007ffe0ff */
[----:B------:R0:W-:Y:S01]  /*11a0*/  STS [R0.X4+0x27d0], R30 ;  /* 0x0027d01e00007388 */ /* 0x0001e20000004800 */
[----:B-1----:R-:W-:Y:S01]  /*11b0*/  LEA R24, R79, R6, 0x7 ;  /* 0x000000064f187211 */ /* 0x002fe200078e38ff */
[-C--:B------:R-:W-:Y:S02]  /*11c0*/  IMAD.WIDE R28, R29, R4.reuse, c[0x0][0x168] ;  /* 0x00005a001d1c7625 */ /* 0x080fe400078e0204 */
[----:B------:R1:W4:Y:S01]  /*11d0*/  LDG.E.CONSTANT R18, [R26.64] ;  /* 0x000000041a127981 */ /* 0x000322000c1e9900 */
[----:B------:R-:W-:Y:S01]  /*11e0*/  IADD3 R22, R22, 0x18, RZ ;  /* 0x0000001816167810 */ /* 0x000fe20007ffe0ff */
[-C--:B------:R-:W-:Y:S02]  /*11f0*/  IMAD.WIDE R34, R35, R4.reuse, c[0x0][0x168] ;  /* 0x00005a0023227625 */ /* 0x080fe400078e0204 */
[----:B------:R1:W-:Y:S02]  /*1200*/  STS [R0.X4+0x2338], R36 ;  /* 0x0023382400007388 */ /* 0x0003e40000004800 */
[----:B0-----:R-:W-:-:S02]  /*1210*/  IMAD.WIDE R30, R31, R4, c[0x0][0x168] ;  /* 0x00005a001f1e7625 */ /* 0x001fc400078e0204 */
[----:B------:R0:W-:Y:S01]  /*1220*/  STS [R0.X4+0x2c68], R15 ;  /* 0x002c680f00007388 */ /* 0x0001e20000004800 */
[----:B-1----:R-:W-:-:S03]  /*1230*/  @!P0 LEA R27, R79, R82, 0x7 ;  /* 0x000000524f1b8211 */ /* 0x002fc600078e38ff */
[----:B------:R1:W4:Y:S01]  /*1240*/  LDG.E.CONSTANT R21, [R20.64] ;  /* 0x0000000414157981 */ /* 0x000322000c1e9900 */
[----:B------:R-:W-:Y:S01]  /*1250*/  IADD3 R36, R24, 0x2, RZ ;  /* 0x0000000218247810 */ /* 0x000fe20007ffe0ff */
[-C--:B------:R-:W-:Y:S02]  /*1260*/  @!P0 IMAD.WIDE R26, R27, R4.reuse, c[0x0][0x168] ;  /* 0x00005a001b1a8625 */ /* 0x080fe400078e0204 */
[----:B------:R1:W-:Y:S04]  /*1270*/  STS [R0.X4+0x2f78], R13 ;  /* 0x002f780d00007388 */ /* 0x0003e80000004800 */
[----:B0-----:R0:W4:Y:S04]  /*1280*/  LDG.E.CONSTANT R15, [R34.64] ;  /* 0x00000004220f7981 */ /* 0x001128000c1e9900 */
[----:B-1----:R1:W4:Y:S04]  /*1290*/  LDG.E.CONSTANT R20, [R28.64] ;  /* 0x000000041c147981 */ /* 0x002328000c1e9900 */
[----:B------:R1:W4:Y:S01]  /*12a0*/  LDG.E.CONSTANT R13, [R30.64] ;  /* 0x000000041e0d7981 */ /* 0x000322000c1e9900 */
[----:B0-----:R-:W-:-:S03]  /*12b0*/  IMAD.WIDE R34, R22, R4, c[0x0][0x168] ;  /* 0x00005a0016227625 */ /* 0x001fc600078e0204 */
[----:B------:R-:W4:Y:S01]  /*12c0*/  @!P0 LDG.E.CONSTANT R27, [R26.64] ;  /* 0x000000041a1b8981 */ /* 0x000f22000c1e9900 */
[----:B-1----:R-:W-:-:S03]  /*12d0*/  IMAD.WIDE R28, R36, R4, c[0x0][0x168] ;  /* 0x00005a00241c7625 */ /* 0x002fc600078e0204 */
[----:B------:R-:W4:Y:S01]  /*12e0*/  LDG.E.CONSTANT R35, [R34.64] ;  /* 0x0000000422237981 */ /* 0x000f22000c1e9900 */
[----:B------:R-:W-:-:S03]  /*12f0*/  IMAD.WIDE R30, R38, R4, c[0x0][0x168] ;  /* 0x00005a00261e7625 */ /* 0x000fc600078e0204 */
[----:B------:R-:W4:Y:S04]  /*1300*/  LDG.E.CONSTANT R22, [R28.64] ;  /* 0x000000041c167981 */ /* 0x000f28000c1e9900 */
[----:B------:R-:W4:Y:S04]  /*1310*/  LDG.E.CONSTANT R24, [R30.64] ;  /* 0x000000041e187981 */ /* 0x000f28000c1e9900 */
[----:B------:R-:W-:Y:S04]  /*1320*/  STS [R0.X4+0x3288], R16 ;  /* 0x0032881000007388 */ /* 0x000fe80000004800 */
        /* <DEDUP_REMOVED lines=21> */
[----:B--2---:R-:W-:Y:S04]  /*1480*/  STS [R0.X4+0x6200], R47 ;  /* 0x0062002f00007388 */ /* 0x004fe80000004800 */
[----:B-----5:R-:W-:Y:S04]  /*1490*/  STS [R0.X4+0x3100], R9 ;  /* 0x0031000900007388 */ /* 0x020fe80000004800 */
[----:B---3--:R-:W-:Y:S04]  /*14a0*/  STS [R0.X4+0x55c0], R69 ;  /* 0x0055c04500007388 */ /* 0x008fe80000004800 */
[----:B----4-:R-:W-:Y:S04]  /*14b0*/  STS [R0.X4+0x5438], R71 ;  /* 0x0054384700007388 */ /* 0x010fe80000004800 */
        /* <DEDUP_REMOVED lines=23> */
[----:B------:R-:W-:Y:S04]  /*1630*/  @!P0 STS [R0.X4+0x80a0], R27 ;  /* 0x0080a01b00008388 */ /* 0x000fe80000004800 */
[----:B------:R-:W-:Y:S04]  /*1640*/  STS [R0.X4+0x7460], R35 ;  /* 0x0074602300007388 */ /* 0x000fe80000004800 */
[----:B------:R-:W-:Y:S04]  /*1650*/  STS [R0.X4+0x7c08], R22 ;  /* 0x007c081600007388 */ /* 0x000fe80000004800 */
[----:B------:R-:W-:Y:S04]  /*1660*/  STS [R0.X4+0x7f18], R24 ;  /* 0x007f181800007388 */ /* 0x000fe80000004800 */
[----:B------:R-:W-:Y:S06]  /*1670*/  BAR.SYNC 0x0 ;  /* 0x0000000000007b1d */ /* 0x000fec0000000000 */
[----:B------:R-:W-:Y:S04]  /*1680*/  LDS R59, [R80.X4] ;  /* 0x00000000503b7984 */ /* 0x000fe80000004800 */
[----:B------:R-:W0:Y:S04]  /*1690*/  LDS.128 R28, [R78] ;  /* 0x000000004e1c7984 */ /* 0x000e280000000c00 */
[----:B------:R-:W1:Y:S04]  /*16a0*/  LDS R56, [R80.X4+0xc4] ;  /* 0x0000c40050387984 */ /* 0x000e680000004800 */
[----:B------:R-:W2:Y:S04]  /*16b0*/  LDS.128 R8, [R78+0x800] ;  /* 0x000800004e087984 */ /* 0x000ea80000000c00 */
[----:B------:R-:W3:Y:S04]  /*16c0*/  LDS R53, [R80.X4+0x188] ;  /* 0x0001880050357984 */ /* 0x000ee80000004800 */
[----:B------:R-:W4:Y:S04]  /*16d0*/  LDS R52, [R80.X4+0x24c] ;  /* 0x00024c0050347984 */ /* 0x000f280000004800 */
[----:B------:R-:W5:Y:S04]  /*16e0*/  LDS.128 R20, [R78+0x1000] ;  /* 0x001000004e147984 */ /* 0x000f680000000c00 */
[----:B------:R-:W5:Y:S04]  /*16f0*/  LDS.128 R44, [R78+0x1800] ;  /* 0x001800004e2c7984 */ /* 0x000f680000000c00 */
[----:B------:R-:W5:Y:S04]  /*1700*/  LDS.128 R16, [R78+0x200] ;  /* 0x000200004e107984 */ /* 0x000f680000000c00 */
[----:B------:R-:W5:Y:S04]  /*1710*/  LDS.128 R24, [R78+0xa00] ;  /* 0x000a00004e187984 */ /* 0x000f680000000c00 */
[----:B------:R-:W5:Y:S01]  /*1720*/  LDS.128 R40, [R78+0x1a00] ;  /* 0x001a00004e287984 */ /* 0x000f620000000c00 */
[----:B0-----:R-:W-:-:S03]  /*1730*/  FFMA R28, R28, R59, R12 ;  /* 0x0000003b1c1c7223 */ /* 0x001fc6000000000c */
[----:B------:R-:W-:Y:S04]  /*1740*/  LDS R63, [R80.X4+0x310] ;  /* 0x00031000503f7984 */ /* 0x000fe80000004800 */
[----:B------:R-:W0:Y:S04]  /*1750*/  LDS.128 R12, [R78+0x10] ;  /* 0x000010004e0c7984 */ /* 0x000e280000000c00 */
[----:B------:R-:W0:Y:S01]  /*1760*/  LDS R58, [R80.X4+0x3d4] ;  /* 0x0003d400503a7984 */ /* 0x000e220000004800 */
[----:B-1----:R-:W-:-:S03]  /*1770*/  FFMA R28, R56, R29, R28 ;  /* 0x0000001d381c7223 */ /* 0x002fc6000000001c */
[----:B------:R-:W1:Y:S01]  /*1780*/  LDS.128 R36, [R78+0x1200] ;  /* 0x001200004e247984 */ /* 0x000e620000000c00 */
[----:B--2---:R-:W-:Y:S02]  /*1790*/  FFMA R8, R59, R8, R32 ;  /* 0x000000083b087223 */ /* 0x004fe40000000020 */
[C---:B---3--:R-:W-:Y:S01]  /*17a0*/  FFMA R28, R53.reuse, R30, R28 ;  /* 0x0000001e351c7223 */ /* 0x048fe2000000001c */
[----:B------:R-:W-:Y:S01]  /*17b0*/  LDS.128 R32, [R78+0x1010] ;  /* 0x001010004e207984 */ /* 0x000fe20000000c00 */
[----:B------:R-:W-:Y:S02]  /*17c0*/  FFMA R8, R56, R9, R8 ;  /* 0x0000000938087223 */ /* 0x000fe40000000008 */
[----:B----4-:R-:W-:Y:S01]  /*17d0*/  FFMA R57, R52, R31, R28 ;  /* 0x0000001f34397223 */ /* 0x010fe2000000001c */
[----:B------:R-:W-:Y:S01]  /*17e0*/  LDS R61, [R80.X4+0x498] ;  /* 0x00049800503d7984 */ /* 0x000fe20000004800 */
[----:B------:R-:W-:-:S03]  /*17f0*/  FFMA R8, R53, R10, R8 ;  /* 0x0000000a35087223 */ /* 0x000fc60000000008 */
[----:B------:R-:W2:Y:S01]  /*1800*/  LDS.128 R28, [R78+0x810] ;  /* 0x000810004e1c7984 */ /* 0x000ea20000000c00 */
[C---:B-----5:R-:W-:Y:S02]  /*1810*/  FFMA R20, R59.reuse, R20, R48 ;  /* 0x000000143b147223 */ /* 0x060fe40000000030 */
[C---:B------:R-:W-:Y:S01]  /*1820*/  FFMA R44, R59.reuse, R44, R49 ;  /* 0x0000002c3b2c7223 */ /* 0x040fe20000000031 */
[----:B------:R-:W-:Y:S01]  /*1830*/  LDS R60, [R80.X4+0x55c] ;  /* 0x00055c00503c7984 */ /* 0x000fe20000004800 */
[----:B------:R-:W-:Y:S02]  /*1840*/  FFMA R16, R59, R16, R54 ;  /* 0x000000103b107223 */ /* 0x000fe40000000036 */
[----:B------:R-:W-:Y:S01]  /*1850*/  FFMA R54, R52, R11, R8 ;  /* 0x0000000b34367223 */ /* 0x000fe20000000008 */
[----:B------:R-:W-:Y:S01]  /*1860*/  LDS.128 R48, [R78+0x1810] ;  /* 0x001810004e307984 */ /* 0x000fe20000000c00 */
[----:B------:R-:W-:-:S03]  /*1870*/  FFMA R20, R56, R21, R20 ;  /* 0x0000001538147223 */ /* 0x000fc60000000014 */
[----:B------:R-:W3:Y:S01]  /*1880*/  LDS.128 R8, [R78+0x210] ;  /* 0x000210004e087984 */ /* 0x000ee20000000c00 */
[C---:B------:R-:W-:Y:S02]  /*1890*/  FFMA R44, R56.reuse, R45, R44 ;  /* 0x0000002d382c7223 */ /* 0x040fe4000000002c */
[----:B------:R-:W-:Y:S01]  /*18a0*/  FFMA R16, R56, R17, R16 ;  /* 0x0000001138107223 */ /* 0x000fe20000000010 */
[----:B------:R-:W-:Y:S01]  /*18b0*/  LDS R93, [R80.X4+0x1260] ;  /* 0x00126000505d7984 */ /* 0x000fe20000004800 */
[C---:B------:R-:W-:Y:S02]  /*18c0*/  FFMA R20, R53.reuse, R22, R20 ;  /* 0x0000001635147223 */ /* 0x040fe40000000014 */
[C---:B------:R-:W-:Y:S01]  /*18d0*/  FFMA R44, R53.reuse, R46, R44 ;  /* 0x0000002e352c7223 */ /* 0x040fe2000000002c */
[----:B------:R-:W-:Y:S01]  /*18e0*/  LDS R71, [R80.X4+0x14ac] ;  /* 0x0014ac0050477984 */ /* 0x000fe20000004800 */
[----:B------:R-:W-:Y:S02]  /*18f0*/  FFMA R16, R53, R18, R16 ;  /* 0x0000001235107223 */ /* 0x000fe40000000010 */
[C---:B------:R-:W-:Y:S01]  /*1900*/  FFMA R24, R59.reuse, R24, R65 ;  /* 0x000000183b187223 */ /* 0x040fe20000000041 */
[----:B------:R-:W-:Y:S01]  /*1910*/  LDS R91, [R80.X4+0x16f8] ;  /* 0x0016f800505b7984 */ /* 0x000fe20000004800 */
[----:B------:R-:W-:-:S02]  /*1920*/  FFMA R40, R59, R40, R62 ;  /* 0x000000283b287223 */ /* 0x000fc4000000003e */
[C---:B------:R-:W-:Y:S01]  /*1930*/  FFMA R67, R52.reuse, R23, R20 ;  /* 0x0000001734437223 */ /* 0x040fe20000000014 */
[----:B------:R-:W-:Y:S01]  /*1940*/  LDS R95, [R80.X4+0x1880] ;  /* 0x00188000505f7984 */ /* 0x000fe20000004800 */
[----:B------:R-:W-:Y:S02]  /*1950*/  FFMA R64, R52, R47, R44 ;  /* 0x0000002f34407223 */ /* 0x000fe4000000002c */
[C---:B------:R-:W-:Y:S01]  /*1960*/  FFMA R24, R56.reuse, R25, R24 ;  /* 0x0000001938187223 */ /* 0x040fe20000000018 */
[----:B------:R-:W4:Y:S01]  /*1970*/  LDS.128 R20, [R78+0xa10] ;  /* 0x000a10004e147984 */ /* 0x000f220000000c00 */
[----:B------:R-:W-:Y:S02]  /*1980*/  FFMA R40, R56, R41, R40 ;  /* 0x0000002938287223 */ /* 0x000fe40000000028 */
[----:B------:R-:W-:Y:S01]  /*1990*/  FFMA R66, R52, R19, R16 ;  /* 0x0000001334427223 */ /* 0x000fe20000000010 */
[----:B------:R-:W5:Y:S01]  /*19a0*/  LDS.128 R44, [R78+0x1210] ;  /* 0x001210004e2c7984 */ /* 0x000f620000000c00 */
[----:B------:R-:W-:-:S03]  /*19b0*/  FFMA R24, R53, R26, R24 ;  /* 0x0000001a35187223 */ /* 0x000fc60000000018 */
[----:B------:R-:W4:Y:S01]  /*19c0*/  LDS.128 R16, [R78+0x1a10] ;  /* 0x001a10004e107984 */ /* 0x000f220000000c00 */
[----:B------:R-:W-:Y:S02]  /*19d0*/  FFMA R40, R53, R42, R40 ;  /* 0x0000002a35287223 */ /* 0x000fe40000000028 */
[----:B0-----:R-:W-:Y:S01]  /*19e0*/  FFMA R57, R12, R63, R57 ;  /* 0x0000003f0c397223 */ /* 0x001fe20000000039 */
[----:B------:R-:W-:Y:S01]  /*19f0*/  LDS R94, [R80.X4+0x1944] ;  /* 0x00194400505e7984 */ /* 0x000fe20000004800 */
[C---:B------:R-:W-:Y:S02]  /*1a00*/  FFMA R12, R52.reuse, R27, R24 ;  /* 0x0000001b340c7223 */ /* 0x040fe40000000018 */
[----:B------:R-:W-:Y:S01]  /*1a10*/  FFMA R65, R52, R43, R40 ;  /* 0x0000002b34417223 */ /* 0x000fe20000000028 */
[----:B------:R-:W-:Y:S01]  /*1a20*/  LDS.128 R24, [R78+0x20] ;  /* 0x000020004e187984 */ /* 0x000fe20000000c00 */
[----:B------:R-:W-:-:S03]  /*1a30*/  FFMA R13, R58, R13, R57 ;  /* 0x0000000d3a0d7223 */ /* 0x000fc60000000039 */
[----:B------:R-:W0:Y:S01]  /*1a40*/  LDS R57, [R80.X4+0x620] ;  /* 0x0006200050397984 */ /* 0x000e220000004800 */
[----:B-1----:R-:W-:-:S03]  /*1a50*/  FFMA R36, R59, R36, R55 ;  /* 0x000000243b247223 */ /* 0x002fc60000000037 */
[----:B------:R-:W1:Y:S01]  /*1a60*/  LDS.128 R40, [R78+0x820] ;  /* 0x000820004e287984 */ /* 0x000e620000000c00 */
[----:B------:R-:W-:Y:S02]  /*1a70*/  FFMA R36, R56, R37, R36 ;  /* 0x0000002538247223 */ /* 0x000fe40000000024 */
[----:B--2---:R-:W-:Y:S01]  /*1a80*/  FFMA R28, R63, R28, R54 ;  /* 0x0000001c3f1c7223 */ /* 0x004fe20000000036 */
[----:B------:R-:W-:Y:S01]  /*1a90*/  LDS R56, [R80.X4+0x6e4] ;  /* 0x0006e40050387984 */ /* 0x000fe20000004800 */
[----:B------:R-:W-:Y:S02]  /*1aa0*/  FFMA R36, R53, R38, R36 ;  /* 0x0000002635247223 */ /* 0x000fe40000000024 */
[----:B---3--:R-:W-:Y:S01]  /*1ab0*/  FFMA R8, R63, R8, R66 ;  /* 0x000000083f087223 */ /* 0x008fe20000000042 */
[----:B------:R-:W-:Y:S01]  /*1ac0*/  LDS R59, [R80.X4+0x7a8] ;  /* 0x0007a800503b7984 */ /* 0x000fe20000004800 */
[----:B------:R-:W-:-:S03]  /*1ad0*/  FFMA R68, R52, R39, R36 ;  /* 0x0000002734447223 */ /* 0x000fc60000000024 */
[----:B------:R-:W2:Y:S01]  /*1ae0*/  LDS.128 R36, [R78+0x1820] ;  /* 0x001820004e247984 */ /* 0x000ea20000000c00 */
[C---:B------:R-:W-:Y:S02]  /*1af0*/  FFMA R28, R58.reuse, R29, R28 ;  /* 0x0000001d3a1c7223 */ /* 0x040fe4000000001c */
[C---:B------:R-:W-:Y:S01]  /*1b00*/  FFMA R32, R63.reuse, R32, R67 ;  /* 0x000000203f207223 */ /* 0x040fe20000000043 */
[----:B------:R-:W3:Y:S01]  /*1b10*/  LDS.128 R52, [R78+0x1020] ;  /* 0x001020004e347984 */ /* 0x000ee20000000c00 */
[----:B------:R-:W-:Y:S02]  /*1b20*/  FFMA R48, R63, R48, R64 ;  /* 0x000000303f307223 */ /* 0x000fe40000000040 */
[----:B------:R-:W-:Y:S01]  /*1b30*/  FFMA R28, R61, R30, R28 ;  /* 0x0000001e3d1c7223 */ /* 0x000fe2000000001c */
[----:B------:R-:W-:Y:S01]  /*1b40*/  LDS R64, [R80.X4+0x86c] ;  /* 0x00086c0050407984 */ /* 0x000fe20000004800 */
[C---:B------:R-:W-:Y:S02]  /*1b50*/  FFMA R8, R58.reuse, R9, R8 ;  /* 0x000000093a087223 */ /* 0x040fe40000000008 */
[C---:B------:R-:W-:Y:S01]  /*1b60*/  FFMA R32, R58.reuse, R33, R32 ;  /* 0x000000213a207223 */ /* 0x040fe20000000020 */
[----:B------:R-:W-:Y:S01]  /*1b70*/  LDS R96, [R80.X4+0x1acc] ;  /* 0x001acc0050607984 */ /* 0x000fe20000004800 */
[----:B------:R-:W-:-:S02]  /*1b80*/  FFMA R48, R58, R49, R48 ;  /* 0x000000313a307223 */ /* 0x000fc40000000030 */
[C---:B------:R-:W-:Y:S01]  /*1b90*/  FFMA R8, R61.reuse, R10, R8 ;  /* 0x0000000a3d087223 */ /* 0x040fe20000000008 */
[----:B------:R-:W-:Y:S01]  /*1ba0*/  LDS R97, [R80.X4+0x1ea0] ;  /* 0x001ea00050617984 */ /* 0x000fe20000004800 */
[C---:B------:R-:W-:Y:S02]  /*1bb0*/  FFMA R32, R61.reuse, R34, R32 ;  /* 0x000000223d207223 */ /* 0x040fe40000000020 */
[----:B------:R-:W-:Y:S01]  /*1bc0*/  FFMA R49, R60, R31, R28 ;  /* 0x0000001f3c317223 */ /* 0x000fe2000000001c */
[----:B------:R-:W-:Y:S01]  /*1bd0*/  LDS R99, [R80.X4+0x2df0] ;  /* 0x002df00050637984 */ /* 0x000fe20000004800 */
[----:B------:R-:W-:-:S03]  /*1be0*/  FFMA R14, R61, R14, R13 ;  /* 0x0000000e3d0e7223 */ /* 0x000fc6000000000d */
[----:B------:R-:W2:Y:S01]  /*1bf0*/  LDS.128 R28, [R78+0x220] ;  /* 0x000220004e1c7984 */ /* 0x000ea20000000c00 */
[C---:B----4-:R-:W-:Y:S02]  /*1c00*/  FFMA R12, R63.reuse, R20, R12 ;  /* 0x000000143f0c7223 */ /* 0x050fe4000000000c */
[C---:B-----5:R-:W-:Y:S01]  /*1c10*/  FFMA R44, R63.reuse, R44, R68 ;  /* 0x0000002c3f2c7223 */ /* 0x060fe20000000044 */
[----:B------:R-:W-:Y:S01]  /*1c20*/  LDS R98, [R80.X4+0x365c] ;  /* 0x00365c0050627984 */ /* 0x000fe20000004800 */
[----:B------:R-:W-:Y:S02]  /*1c30*/  FFMA R16, R63, R16, R65 ;  /* 0x000000103f107223 */ /* 0x000fe40000000041 */
[C---:B------:R-:W-:Y:S01]  /*1c40*/  FFMA R68, R60.reuse, R11, R8 ;  /* 0x0000000b3c447223 */ /* 0x040fe20000000008 */
[----:B------:R-:W-:Y:S01]  /*1c50*/  LDS R63, [R80.X4+0xab8] ;  /* 0x000ab800503f7984 */ /* 0x000fe20000004800 */
[C---:B------:R-:W-:Y:S02]  /*1c60*/  FFMA R67, R60.reuse, R35, R32 ;  /* 0x000000233c437223 */ /* 0x040fe40000000020 */
[----:B------:R-:W-:Y:S01]  /*1c70*/  FFMA R50, R61, R50, R48 ;  /* 0x000000323d327223 */ /* 0x000fe20000000030 */
[----:B------:R-:W4:Y:S01]  /*1c80*/  LDS.128 R8, [R78+0x1a20] ;  /* 0x001a20004e087984 */ /* 0x000f220000000c00 */
[----:B------:R-:W-:-:S02]  /*1c90*/  FFMA R48, R60, R15, R14 ;  /* 0x0000000f3c307223 */ /* 0x000fc4000000000e */
[C---:B------:R-:W-:Y:S01]  /*1ca0*/  FFMA R21, R58.reuse, R21, R12 ;  /* 0x000000153a157223 */ /* 0x040fe2000000000c */
[----:B------:R-:W5:Y:S01]  /*1cb0*/  LDS.128 R32, [R78+0xa20] ;  /* 0x000a20004e207984 */ /* 0x000f620000000c00 */
[C---:B------:R-:W-:Y:S02]  /*1cc0*/  FFMA R44, R58.reuse, R45, R44 ;  /* 0x0000002d3a2c7223 */ /* 0x040fe4000000002c */
[----:B------:R-:W-:Y:S01]  /*1cd0*/  FFMA R16, R58, R17, R16 ;  /* 0x000000113a107223 */ /* 0x000fe20000000010 */
[----:B------:R-:W-:Y:S01]  /*1ce0*/  LDS.128 R12, [R78+0x1220] ;  /* 0x001220004e0c7984 */ /* 0x000fe20000000c00 */
[C---:B------:R-:W-:Y:S02]  /*1cf0*/  FFMA R21, R61.reuse, R22, R21 ;  /* 0x000000163d157223 */ /* 0x040fe40000000015 */
[----:B------:R-:W-:Y:S01]  /*1d00*/  FFMA R62, R60, R51, R50 ;  /* 0x000000333c3e7223 */ /* 0x000fe20000000032 */
[----:B------:R-:W-:Y:S01]  /*1d10*/  LDS R100, [R80.X4+0x396c] ;  /* 0x00396c0050647984 */ /* 0x000fe20000004800 */
[----:B------:R-:W-:-:S02]  /*1d20*/  FFMA R44, R61, R46, R44 ;  /* 0x0000002e3d2c7223 */ /* 0x000fc4000000002c */
[----:B------:R-:W-:Y:S02]  /*1d30*/  FFMA R16, R61, R18, R16 ;  /* 0x000000123d107223 */ /* 0x000fe40000000010 */
[----:B0-----:R-:W-:Y:S01]  /*1d40*/  FFMA R24, R24, R57, R48 ;  /* 0x0000003918187223 */ /* 0x001fe20000000030 */
[----:B------:R-:W-:Y:S01]  /*1d50*/  LDS R61, [R80.X4+0x930] ;  /* 0x00093000503d7984 */ /* 0x000fe20000004800 */
[----:B-1----:R-:W-:-:S03]  /*1d60*/  FFMA R40, R57, R40, R49 ;  /* 0x0000002839287223 */ /* 0x002fc60000000031 */
[----:B------:R-:W0:Y:S01]  /*1d70*/  LDS.128 R48, [R78+0x30] ;  /* 0x000030004e307984 */ /* 0x000e220000000c00 */
[C---:B------:R-:W-:Y:S02]  /*1d80*/  FFMA R66, R60.reuse, R23, R21 ;  /* 0x000000173c427223 */ /* 0x040fe40000000015 */
[C---:B------:R-:W-:Y:S01]  /*1d90*/  FFMA R65, R60.reuse, R47, R44 ;  /* 0x0000002f3c417223 */ /* 0x040fe2000000002c */
[----:B------:R-:W-:Y:S01]  /*1da0*/  LDS.128 R20, [R78+0x1030] ;  /* 0x001030004e147984 */ /* 0x000fe20000000c00 */
[----:B------:R-:W-:-:S03]  /*1db0*/  FFMA R58, R60, R19, R16 ;  /* 0x000000133c3a7223 */ /* 0x000fc60000000010 */
[----:B------:R-:W1:Y:S04]  /*1dc0*/  LDS R60, [R80.X4+0x9f4] ;  /* 0x0009f400503c7984 */ /* 0x000e680000004800 */
[----:B------:R-:W0:Y:S04]  /*1dd0*/  LDS.128 R16, [R78+0x830] ;  /* 0x000830004e107984 */ /* 0x000e280000000c00 */
[----:B------:R-:W0:Y:S01]  /*1de0*/  LDS.128 R44, [R78+0x1830] ;  /* 0x001830004e2c7984 */ /* 0x000e220000000c00 */
[----:B--2---:R-:W-:-:S03]  /*1df0*/  FFMA R36, R57, R36, R62 ;  /* 0x0000002439247223 */ /* 0x004fc6000000003e */
[----:B------:R-:W2:Y:S01]  /*1e00*/  LDS R62, [R80.X4+0xb7c] ;  /* 0x000b7c00503e7984 */ /* 0x000ea20000004800 */
[C---:B------:R-:W-:Y:S02]  /*1e10*/  FFMA R24, R56.reuse, R25, R24 ;  /* 0x0000001938187223 */ /* 0x040fe40000000018 */
[----:B---3--:R-:W-:Y:S02]  /*1e20*/  FFMA R52, R57, R52, R67 ;  /* 0x0000003439347223 */ /* 0x008fe40000000043 */
[C---:B------:R-:W-:Y:S02]  /*1e30*/  FFMA R40, R56.reuse, R41, R40 ;  /* 0x0000002938287223 */ /* 0x040fe40000000028 */
[C---:B------:R-:W-:Y:S02]  /*1e40*/  FFMA R24, R59.reuse, R26, R24 ;  /* 0x0000001a3b187223 */ /* 0x040fe40000000018 */
[----:B------:R-:W-:Y:S02]  /*1e50*/  FFMA R52, R56, R53, R52 ;  /* 0x0000003538347223 */ /* 0x000fe40000000034 */
[----:B------:R-:W-:-:S02]  /*1e60*/  FFMA R40, R59, R42, R40 ;  /* 0x0000002a3b287223 */ /* 0x000fc40000000028 */
[----:B------:R-:W-:Y:S02]  /*1e70*/  FFMA R52, R59, R54, R52 ;  /* 0x000000363b347223 */ /* 0x000fe40000000034 */
[C---:B------:R-:W-:Y:S02]  /*1e80*/  FFMA R28, R57.reuse, R28, R68 ;  /* 0x0000001c391c7223 */ /* 0x040fe40000000044 */
[----:B------:R-:W-:Y:S02]  /*1e90*/  FFMA R54, R64, R27, R24 ;  /* 0x0000001b40367223 */ /* 0x000fe40000000018 */
[----:B------:R-:W3:Y:S01]  /*1ea0*/  LDS.128 R24, [R78+0x230] ;  /* 0x000230004e187984 */ /* 0x000ee20000000c00 */
[C---:B------:R-:W-:Y:S02]  /*1eb0*/  FFMA R36, R56.reuse, R37, R36 ;  /* 0x0000002538247223 */ /* 0x040fe40000000024 */
[----:B------:R-:W-:Y:S02]  /*1ec0*/  FFMA R28, R56, R29, R28 ;  /* 0x0000001d381c7223 */ /* 0x000fe4000000001c */
[----:B----4-:R-:W-:-:S02]  /*1ed0*/  FFMA R8, R57, R8, R58 ;  /* 0x0000000839087223 */ /* 0x010fc4000000003a */
[----:B------:R-:W-:Y:S01]  /*1ee0*/  FFMA R53, R64, R43, R40 ;  /* 0x0000002b40357223 */ /* 0x000fe20000000028 */
[----:B------:R-:W-:Y:S01]  /*1ef0*/  LDS R58, [R80.X4+0xd04] ;  /* 0x000d0400503a7984 */ /* 0x000fe20000004800 */
[----:B-----5:R-:W-:-:S03]  /*1f00*/  FFMA R32, R57, R32, R66 ;  /* 0x0000002039207223 */ /* 0x020fc60000000042 */
[----:B------:R-:W4:Y:S01]  /*1f10*/  LDS.128 R40, [R78+0x1230] ;  /* 0x001230004e287984 */ /* 0x000f220000000c00 */
[C---:B------:R-:W-:Y:S02]  /*1f20*/  FFMA R36, R59.reuse, R38, R36 ;  /* 0x000000263b247223 */ /* 0x040fe40000000024 */
[----:B------:R-:W-:Y:S02]  /*1f30*/  FFMA R28, R59, R30, R28 ;  /* 0x0000001e3b1c7223 */ /* 0x000fe4000000001c */
[C---:B------:R-:W-:Y:S02]  /*1f40*/  FFMA R8, R56.reuse, R9, R8 ;  /* 0x0000000938087223 */ /* 0x040fe40000000008 */
[----:B------:R-:W-:Y:S02]  /*1f50*/  FFMA R32, R56, R33, R32 ;  /* 0x0000002138207223 */ /* 0x000fe40000000020 */
[----:B------:R-:W-:Y:S02]  /*1f60*/  FFMA R55, R64, R55, R52 ;  /* 0x0000003740377223 */ /* 0x000fe40000000034 */
[----:B0-----:R-:W-:-:S02]  /*1f70*/  FFMA R48, R48, R61, R54 ;  /* 0x0000003d30307223 */ /* 0x001fc40000000036 */
[----:B------:R-:W-:Y:S02]  /*1f80*/  FFMA R8, R59, R10, R8 ;  /* 0x0000000a3b087223 */ /* 0x000fe40000000008 */
[C---:B------:R-:W-:Y:S02]  /*1f90*/  FFMA R52, R64.reuse, R39, R36 ;  /* 0x0000002740347223 */ /* 0x040fe40000000024 */
[----:B------:R-:W-:Y:S01]  /*1fa0*/  FFMA R12, R57, R12, R65 ;  /* 0x0000000c390c7223 */ /* 0x000fe20000000041 */
[----:B------:R-:W0:Y:S01]  /*1fb0*/  LDS.128 R36, [R78+0xa30] ;  /* 0x000a30004e247984 */ /* 0x000e220000000c00 */
[----:B------:R-:W-:Y:S02]  /*1fc0*/  FFMA R32, R59, R34, R32 ;  /* 0x000000223b207223 */ /* 0x000fe40000000020 */
[----:B------:R-:W-:Y:S01]  /*1fd0*/  FFMA R66, R64, R31, R28 ;  /* 0x0000001f40427223 */ /* 0x000fe2000000001c */
[----:B------:R-:W-:Y:S01]  /*1fe0*/  LDS R57, [R80.X4+0xc40] ;  /* 0x000c400050397984 */ /* 0x000fe20000004800 */
[----:B-1----:R-:W-:-:S03]  /*1ff0*/  FFMA R49, R60, R49, R48 ;  /* 0x000000313c317223 */ /* 0x002fc60000000030 */
[----:B------:R-:W1:Y:S01]  /*2000*/  LDS.128 R28, [R78+0x40] ;  /* 0x000040004e1c7984 */ /* 0x000e620000000c00 */
[C---:B------:R-:W-:Y:S02]  /*2010*/  FFMA R20, R61.reuse, R20, R55 ;  /* 0x000000143d147223 */ /* 0x040fe40000000037 */
[----:B------:R-:W-:Y:S02]  /*2020*/  FFMA R12, R56, R13, R12 ;  /* 0x0000000d380c7223 */ /* 0x000fe4000000000c */
[----:B------:R-:W-:Y:S01]  /*2030*/  FFMA R16, R61, R16, R53 ;  /* 0x000000103d107223 */ /* 0x000fe20000000035 */
[----:B------:R-:W-:Y:S01]  /*2040*/  LDS R56, [R80.X4+0xe8c] ;  /* 0x000e8c0050387984 */ /* 0x000fe20000004800 */
[C---:B------:R-:W-:Y:S02]  /*2050*/  FFMA R48, R64.reuse, R11, R8 ;  /* 0x0000000b40307223 */ /* 0x040fe40000000008 */
[----:B------:R-:W-:Y:S01]  /*2060*/  FFMA R69, R64, R35, R32 ;  /* 0x0000002340457223 */ /* 0x000fe20000000020 */
[----:B------:R-:W5:Y:S01]  /*2070*/  LDS.128 R8, [R78+0x840] ;  /* 0x000840004e087984 */ /* 0x000f620000000c00 */
[----:B------:R-:W-:-:S03]  /*2080*/  FFMA R20, R60, R21, R20 ;  /* 0x000000153c147223 */ /* 0x000fc60000000014 */
[----:B------:R-:W0:Y:S01]  /*2090*/  LDS.128 R32, [R78+0x1a30] ;  /* 0x001a30004e207984 */ /* 0x000e220000000c00 */
[----:B------:R-:W-:Y:S02]  /*20a0*/  FFMA R12, R59, R14, R12 ;  /* 0x0000000e3b0c7223 */ /* 0x000fe4000000000c */
[----:B------:R-:W-:Y:S01]  /*20b0*/  FFMA R16, R60, R17, R16 ;  /* 0x000000113c107223 */ /* 0x000fe20000000010 */
[----:B------:R-:W0:Y:S01]  /*20c0*/  LDS R59, [R80.X4+0xdc8] ;  /* 0x000dc800503b7984 */ /* 0x000e220000004800 */
[----:B------:R-:W-:Y:S02]  /*20d0*/  FFMA R44, R61, R44, R52 ;  /* 0x0000002c3d2c7223 */ /* 0x000fe40000000034 */
[C---:B------:R-:W-:Y:S01]  /*20e0*/  FFMA R20, R63.reuse, R22, R20 ;  /* 0x000000163f147223 */ /* 0x040fe20000000014 */
[----:B------:R-:W-:Y:S01]  /*20f0*/  LDS.128 R52, [R78+0x1840] ;  /* 0x001840004e347984 */ /* 0x000fe20000000c00 */
[C---:B------:R-:W-:Y:S02]  /*2100*/  FFMA R49, R63.reuse, R50, R49 ;  /* 0x000000323f317223 */ /* 0x040fe40000000031 */
[----:B------:R-:W-:-:S02]  /*2110*/  FFMA R16, R63, R18, R16 ;  /* 0x000000123f107223 */ /* 0x000fc40000000010 */
[----:B------:R-:W-:Y:S02]  /*2120*/  FFMA R44, R60, R45, R44 ;  /* 0x0000002d3c2c7223 */ /* 0x000fe4000000002c */
[----:B------:R-:W-:Y:S02]  /*2130*/  FFMA R65, R64, R15, R12 ;  /* 0x0000000f40417223 */ /* 0x000fe4000000000c */
[----:B------:R-:W5:Y:S01]  /*2140*/  LDS.128 R12, [R78+0x1040] ;  /* 0x001040004e0c7984 */ /* 0x000f620000000c00 */
[C---:B--2---:R-:W-:Y:S02]  /*2150*/  FFMA R51, R62.reuse, R51, R49 ;  /* 0x000000333e337223 */ /* 0x044fe40000000031 */
[----:B------:R-:W-:Y:S02]  /*2160*/  FFMA R44, R63, R46, R44 ;  /* 0x0000002e3f2c7223 */ /* 0x000fe4000000002c */
[C---:B------:R-:W-:Y:S02]  /*2170*/  FFMA R67, R62.reuse, R23, R20 ;  /* 0x000000173e437223 */ /* 0x040fe40000000014 */
[C---:B------:R-:W-:Y:S01]  /*2180*/  FFMA R49, R62.reuse, R19, R16 ;  /* 0x000000133e317223 */ /* 0x040fe20000000010 */
[----:B------:R-:W2:Y:S01]  /*2190*/  LDS.128 R20, [R78+0xa40] ;  /* 0x000a40004e147984 */ /* 0x000ea20000000c00 */
[----:B------:R-:W-:-:S03]  /*21a0*/  FFMA R68, R62, R47, R44 ;  /* 0x0000002f3e447223 */ /* 0x000fc6000000002c */
[----:B------:R-:W2:Y:S04]  /*21b0*/  LDS.128 R16, [R78+0x240] ;  /* 0x000240004e107984 */ /* 0x000ea80000000c00 */
[----:B------:R-:W2:Y:S01]  /*21c0*/  LDS.128 R44, [R78+0x1240] ;  /* 0x001240004e2c7984 */ /* 0x000ea20000000c00 */
[C---:B---3--:R-:W-:Y:S02]  /*21d0*/  FFMA R24, R61.reuse, R24, R66 ;  /* 0x000000183d187223 */ /* 0x048fe40000000042 */
[----:B----4-:R-:W-:Y:S01]  /*21e0*/  FFMA R40, R61, R40, R65 ;  /* 0x000000283d287223 */ /* 0x010fe20000000041 */
[----:B------:R-:W-:Y:S01]  /*21f0*/  LDS R66, [R80.X4+0x1014] ;  /* 0x0010140050427984 */ /* 0x000fe20000004800 */
[C---:B------:R-:W-:Y:S02]  /*2200*/  FFMA R24, R60.reuse, R25, R24 ;  /* 0x000000193c187223 */ /* 0x040fe40000000018 */
[----:B------:R-:W-:Y:S01]  /*2210*/  FFMA R40, R60, R41, R40 ;  /* 0x000000293c287223 */ /* 0x000fe20000000028 */
[----:B------:R-:W-:Y:S01]  /*2220*/  LDS R65, [R80.X4+0xf50] ;  /* 0x000f500050417984 */ /* 0x000fe20000004800 */
[----:B------:R-:W-:-:S02]  /*2230*/  FFMA R24, R63, R26, R24 ;  /* 0x0000001a3f187223 */ /* 0x000fc40000000018 */
[----:B0-----:R-:W-:Y:S02]  /*2240*/  FFMA R36, R61, R36, R69 ;  /* 0x000000243d247223 */ /* 0x001fe40000000045 */
[----:B------:R-:W-:Y:S02]  /*2250*/  FFMA R40, R63, R42, R40 ;  /* 0x0000002a3f287223 */ /* 0x000fe40000000028 */
[----:B-1----:R-:W-:Y:S02]  /*2260*/  FFMA R28, R28, R57, R51 ;  /* 0x000000391c1c7223 */ /* 0x002fe40000000033 */
[----:B------:R-:W-:Y:S02]  /*2270*/  FFMA R64, R62, R27, R24 ;  /* 0x0000001b3e407223 */ /* 0x000fe40000000018 */
[----:B------:R-:W0:Y:S01]  /*2280*/  LDS.128 R24, [R78+0x1a40] ;  /* 0x001a40004e187984 */ /* 0x000e220000000c00 */
[----:B------:R-:W-:Y:S02]  /*2290*/  FFMA R36, R60, R37, R36 ;  /* 0x000000253c247223 */ /* 0x000fe40000000024 */
[----:B------:R-:W-:-:S02]  /*22a0*/  FFMA R28, R58, R29, R28 ;  /* 0x0000001d3a1c7223 */ /* 0x000fc4000000001c */
[----:B-----5:R-:W-:Y:S02]  /*22b0*/  FFMA R8, R57, R8, R49 ;  /* 0x0000000839087223 */ /* 0x020fe40000000031 */
[----:B------:R-:W-:Y:S02]  /*22c0*/  FFMA R32, R61, R32, R48 ;  /* 0x000000203d207223 */ /* 0x000fe40000000030 */
[----:B------:R-:W-:Y:S01]  /*22d0*/  FFMA R69, R62, R43, R40 ;  /* 0x0000002b3e457223 */ /* 0x000fe20000000028 */
[----:B------:R-:W-:Y:S01]  /*22e0*/  LDS.128 R48, [R78+0x850] ;  /* 0x000850004e307984 */ /* 0x000fe20000000c00 */
[----:B------:R-:W-:-:S03]  /*22f0*/  FFMA R36, R63, R38, R36 ;  /* 0x000000263f247223 */ /* 0x000fc60000000024 */
[----:B------:R-:W1:Y:S01]  /*2300*/  LDS.128 R40, [R78+0x50] ;  /* 0x000050004e287984 */ /* 0x000e620000000c00 */
[C---:B------:R-:W-:Y:S02]  /*2310*/  FFMA R28, R59.reuse, R30, R28 ;  /* 0x0000001e3b1c7223 */ /* 0x040fe4000000001c */
[----:B------:R-:W-:Y:S02]  /*2320*/  FFMA R8, R58, R9, R8 ;  /* 0x000000093a087223 */ /* 0x000fe40000000008 */
[----:B------:R-:W-:Y:S02]  /*2330*/  FFMA R32, R60, R33, R32 ;  /* 0x000000213c207223 */ /* 0x000fe40000000020 */
[----:B------:R-:W-:Y:S02]  /*2340*/  FFMA R70, R62, R39, R36 ;  /* 0x000000273e467223 */ /* 0x000fe40000000024 */
[----:B------:R-:W-:Y:S01]  /*2350*/  FFMA R8, R59, R10, R8 ;  /* 0x0000000a3b087223 */ /* 0x000fe20000000008 */
[----:B------:R-:W-:Y:S01]  /*2360*/  LDS.128 R36, [R78+0x250] ;  /* 0x000250004e247984 */ /* 0x000fe20000000c00 */
[----:B------:R-:W-:-:S02]  /*2370*/  FFMA R60, R56, R31, R28 ;  /* 0x0000001f383c7223 */ /* 0x000fc4000000001c */
[C---:B------:R-:W-:Y:S01]  /*2380*/  FFMA R12, R57.reuse, R12, R67 ;  /* 0x0000000c390c7223 */ /* 0x040fe20000000043 */
[----:B------:R-:W-:Y:S01]  /*2390*/  LDS.128 R28, [R78+0x1050] ;  /* 0x001050004e1c7984 */ /* 0x000fe20000000c00 */
[----:B--2---:R-:W-:-:S03]  /*23a0*/  FFMA R20, R57, R20, R70 ;  /* 0x0000001439147223 */ /* 0x004fc60000000046 */
[----:B------:R-:W2:Y:S01]  /*23b0*/  LDS R67, [R80.X4+0x10d8] ;  /* 0x0010d80050437984 */ /* 0x000ea20000004800 */
[----:B------:R-:W-:Y:S02]  /*23c0*/  FFMA R12, R58, R13, R12 ;  /* 0x0000000d3a0c7223 */ /* 0x000fe4000000000c */
[C---:B------:R-:W-:Y:S02]  /*23d0*/  FFMA R52, R57.reuse, R52, R68 ;  /* 0x0000003439347223 */ /* 0x040fe40000000044 */
[----:B------:R-:W-:Y:S01]  /*23e0*/  FFMA R61, R56, R11, R8 ;  /* 0x0000000b383d7223 */ /* 0x000fe20000000008 */
[----:B------:R-:W-:Y:S01]  /*23f0*/  LDS R68, [R80.X4+0x119c] ;  /* 0x00119c0050447984 */ /* 0x000fe20000004800 */
[----:B------:R-:W-:-:S03]  /*2400*/  FFMA R16, R57, R16, R64 ;  /* 0x0000001039107223 */ /* 0x000fc60000000040 */
[----:B------:R-:W3:Y:S01]  /*2410*/  LDS.128 R8, [R78+0xa50] ;  /* 0x000a50004e087984 */ /* 0x000ee20000000c00 */
[C---:B------:R-:W-:Y:S02]  /*2420*/  FFMA R20, R58.reuse, R21, R20 ;  /* 0x000000153a147223 */ /* 0x040fe40000000014 */
[----:B------:R-:W-:Y:S01]  /*2430*/  FFMA R32, R63, R34, R32 ;  /* 0x000000223f207223 */ /* 0x000fe20000000020 */
[----:B------:R-:W-:Y:S01]  /*2440*/  LDS R64, [R80.X4+0x1324] ;  /* 0x0013240050407984 */ /* 0x000fe20000004800 */
[----:B------:R-:W-:Y:S02]  /*2450*/  FFMA R12, R59, R14, R12 ;  /* 0x0000000e3b0c7223 */ /* 0x000fe4000000000c */
[C---:B------:R-:W-:Y:S02]  /*2460*/  FFMA R52, R58.reuse, R53, R52 ;  /* 0x000000353a347223 */ /* 0x040fe40000000034 */
[----:B------:R-:W-:Y:S02]  /*2470*/  FFMA R16, R58, R17, R16 ;  /* 0x000000113a107223 */ /* 0x000fe40000000010 */
[----:B------:R-:W-:-:S02]  /*2480*/  FFMA R44, R57, R44, R69 ;  /* 0x0000002c392c7223 */ /* 0x000fc40000000045 */
[C---:B------:R-:W-:Y:S01]  /*2490*/  FFMA R20, R59.reuse, R22, R20 ;  /* 0x000000163b147223 */ /* 0x040fe20000000014 */
[----:B------:R-:W-:Y:S01]  /*24a0*/  LDS R69, [R80.X4+0x13e8] ;  /* 0x0013e80050457984 */ /* 0x000fe20000004800 */
[C---:B------:R-:W-:Y:S02]  /*24b0*/  FFMA R52, R59.reuse, R54, R52 ;  /* 0x000000363b347223 */ /* 0x040fe40000000034 */
[C---:B------:R-:W-:Y:S02]  /*24c0*/  FFMA R16, R59.reuse, R18, R16 ;  /* 0x000000123b107223 */ /* 0x040fe40000000010 */
[----:B------:R-:W-:Y:S02]  /*24d0*/  FFMA R44, R58, R45, R44 ;  /* 0x0000002d3a2c7223 */ /* 0x000fe4000000002c */
[----:B------:R-:W-:Y:S02]  /*24e0*/  FFMA R62, R62, R35, R32 ;  /* 0x000000233e3e7223 */ /* 0x000fe40000000020 */
[----:B------:R-:W-:Y:S01]  /*24f0*/  FFMA R54, R56, R15, R12 ;  /* 0x0000000f38367223 */ /* 0x000fe2000000000c */
[----:B------:R-:W4:Y:S01]  /*2500*/  LDS.128 R32, [R78+0x1850] ;  /* 0x001850004e207984 */ /* 0x000f220000000c00 */
[----:B------:R-:W-:-:S03]  /*2510*/  FFMA R46, R59, R46, R44 ;  /* 0x0000002e3b2e7223 */ /* 0x000fc6000000002c */
[----:B------:R-:W5:Y:S01]  /*2520*/  LDS.128 R12, [R78+0x1250] ;  /* 0x001250004e0c7984 */ /* 0x000f620000000c00 */
[C---:B------:R-:W-:Y:S02]  /*2530*/  FFMA R53, R56.reuse, R23, R20 ;  /* 0x0000001738357223 */ /* 0x040fe40000000014 */
[----:B------:R-:W-:Y:S01]  /*2540*/  FFMA R44, R56, R19, R16 ;  /* 0x00000013382c7223 */ /* 0x000fe20000000010 */
[----:B------:R-:W4:Y:S04]  /*2550*/  LDS.128 R20, [R78+0x60] ;  /* 0x000060004e147984 */ /* 0x000f280000000c00 */
[----:B------:R-:W4:Y:S01]  /*2560*/  LDS.128 R16, [R78+0x1a50] ;  /* 0x001a50004e107984 */ /* 0x000f220000000c00 */
[----:B0-----:R-:W-:Y:S02]  /*2570*/  FFMA R24, R57, R24, R62 ;  /* 0x0000001839187223 */ /* 0x001fe4000000003e */
[----:B-1----:R-:W-:-:S02]  /*2580*/  FFMA R40, R40, R65, R60 ;  /* 0x0000004128287223 */ /* 0x002fc4000000003c */
[----:B------:R-:W-:Y:S02]  /*2590*/  FFMA R24, R58, R25, R24 ;  /* 0x000000193a187223 */ /* 0x000fe40000000018 */
[----:B------:R-:W-:Y:S02]  /*25a0*/  FFMA R48, R65, R48, R61 ;  /* 0x0000003041307223 */ /* 0x000fe4000000003d */
[----:B------:R-:W-:Y:S01]  /*25b0*/  FFMA R24, R59, R26, R24 ;  /* 0x0000001a3b187223 */ /* 0x000fe20000000018 */
[----:B------:R-:W-:Y:S01]  /*25c0*/  LDS.128 R60, [R78+0x1a60] ;  /* 0x001a60004e3c7984 */ /* 0x000fe20000000c00 */
[C---:B------:R-:W-:Y:S02]  /*25d0*/  FFMA R40, R66.reuse, R41, R40 ;  /* 0x0000002942287223 */ /* 0x040fe40000000028 */
[----:B------:R-:W-:Y:S02]  /*25e0*/  FFMA R48, R66, R49, R48 ;  /* 0x0000003142307223 */ /* 0x000fe40000000030 */
[----:B--2---:R-:W-:-:S02]  /*25f0*/  FFMA R40, R67, R42, R40 ;  /* 0x0000002a43287223 */ /* 0x004fc40000000028 */
[----:B------:R-:W-:Y:S02]  /*2600*/  FFMA R54, R65, R28, R54 ;  /* 0x0000001c41367223 */ /* 0x000fe40000000036 */
[----:B------:R-:W-:Y:S02]  /*2610*/  FFMA R48, R67, R50, R48 ;  /* 0x0000003243307223 */ /* 0x000fe40000000030 */
[C---:B------:R-:W-:Y:S02]  /*2620*/  FFMA R70, R56.reuse, R27, R24 ;  /* 0x0000001b38467223 */ /* 0x040fe40000000018 */
[----:B------:R-:W0:Y:S01]  /*2630*/  LDS.128 R24, [R78+0x860] ;  /* 0x000860004e187984 */ /* 0x000e220000000c00 */
[----:B------:R-:W-:Y:S02]  /*2640*/  FFMA R55, R56, R55, R52 ;  /* 0x0000003738377223 */ /* 0x000fe40000000034 */
[----:B------:R-:W-:Y:S02]  /*2650*/  FFMA R54, R66, R29, R54 ;  /* 0x0000001d42367223 */ /* 0x000fe40000000036 */
[----:B---3--:R-:W-:-:S02]  /*2660*/  FFMA R8, R65, R8, R53 ;  /* 0x0000000841087223 */ /* 0x008fc40000000035 */
[----:B------:R-:W-:Y:S02]  /*2670*/  FFMA R52, R56, R47, R46 ;  /* 0x0000002f38347223 */ /* 0x000fe4000000002e */
[C---:B------:R-:W-:Y:S01]  /*2680*/  FFMA R28, R68.reuse, R43, R40 ;  /* 0x0000002b441c7223 */ /* 0x040fe20000000028 */
[----:B------:R-:W-:Y:S01]  /*2690*/  LDS.128 R56, [R78+0x1260] ;  /* 0x001260004e387984 */ /* 0x000fe20000000c00 */
[----:B------:R-:W-:Y:S02]  /*26a0*/  FFMA R36, R65, R36, R44 ;  /* 0x0000002441247223 */ /* 0x000fe4000000002c */
[----:B------:R-:W-:Y:S01]  /*26b0*/  FFMA R29, R68, R51, R48 ;  /* 0x00000033441d7223 */ /* 0x000fe20000000030 */
[----:B------:R-:W1:Y:S01]  /*26c0*/  LDS.128 R40, [R78+0x1060] ;  /* 0x001060004e287984 */ /* 0x000e620000000c00 */
[----:B------:R-:W-:-:S03]  /*26d0*/  FFMA R8, R66, R9, R8 ;  /* 0x0000000942087223 */ /* 0x000fc60000000008 */
[----:B------:R-:W2:Y:S04]  /*26e0*/  LDS.128 R44, [R78+0x1860] ;  /* 0x001860004e2c7984 */ /* 0x000ea80000000c00 */
[----:B------:R-:W3:Y:S01]  /*26f0*/  LDS.128 R48, [R78+0x260] ;  /* 0x000260004e307984 */ /* 0x000ee20000000c00 */
[----:B------:R-:W-:Y:S02]  /*2700*/  FFMA R8, R67, R10, R8 ;  /* 0x0000000a43087223 */ /* 0x000fe40000000008 */
[----:B----4-:R-:W-:Y:S02]  /*2710*/  FFMA R32, R65, R32, R55 ;  /* 0x0000002041207223 */ /* 0x010fe40000000037 */
[----:B------:R-:W-:Y:S02]  /*2720*/  FFMA R30, R67, R30, R54 ;  /* 0x0000001e431e7223 */ /* 0x000fe40000000036 */
[----:B-----5:R-:W-:-:S02]  /*2730*/  FFMA R12, R65, R12, R52 ;  /* 0x0000000c410c7223 */ /* 0x020fc40000000034 */
[----:B------:R-:W4:Y:S01]  /*2740*/  LDS.128 R52, [R78+0xa60] ;  /* 0x000a60004e347984 */ /* 0x000f220000000c00 */
[----:B------:R-:W-:Y:S02]  /*2750*/  FFMA R20, R20, R93, R28 ;  /* 0x0000005d14147223 */ /* 0x000fe4000000001c */
[----:B------:R-:W-:Y:S02]  /*2760*/  FFMA R16, R65, R16, R70 ;  /* 0x0000001041107223 */ /* 0x000fe40000000046 */
[----:B------:R-:W-:Y:S01]  /*2770*/  FFMA R28, R68, R11, R8 ;  /* 0x0000000b441c7223 */ /* 0x000fe20000000008 */
[----:B------:R-:W-:Y:S04]  /*2780*/  LDS R65, [R80.X4+0x1570] ;  /* 0x0015700050417984 */ /* 0x000fe80000004800 */
[----:B------:R-:W5:Y:S04]  /*2790*/  LDS.128 R8, [R78+0x70] ;  /* 0x000070004e087984 */ /* 0x000f680000000c00 */
[----:B------:R-:W4:Y:S01]  /*27a0*/  LDS R70, [R80.X4+0x1634] ;  /* 0x0016340050467984 */ /* 0x000f220000004800 */
[----:B------:R-:W-:-:S02]  /*27b0*/  FFMA R32, R66, R33, R32 ;  /* 0x0000002142207223 */ /* 0x000fc40000000020 */
[----:B------:R-:W-:Y:S02]  /*27c0*/  FFMA R36, R66, R37, R36 ;  /* 0x0000002542247223 */ /* 0x000fe40000000024 */
[C---:B------:R-:W-:Y:S02]  /*27d0*/  FFMA R32, R67.reuse, R34, R32 ;  /* 0x0000002243207223 */ /* 0x040fe40000000020 */
[----:B------:R-:W-:Y:S02]  /*27e0*/  FFMA R36, R67, R38, R36 ;  /* 0x0000002643247223 */ /* 0x000fe40000000024 */
[C---:B------:R-:W-:Y:S02]  /*27f0*/  FFMA R31, R68.reuse, R31, R30 ;  /* 0x0000001f441f7223 */ /* 0x040fe4000000001e */
[C---:B------:R-:W-:Y:S02]  /*2800*/  FFMA R35, R68.reuse, R35, R32 ;  /* 0x0000002344237223 */ /* 0x040fe40000000020 */
[----:B------:R-:W-:-:S02]  /*2810*/  FFMA R39, R68, R39, R36 ;  /* 0x0000002744277223 */ /* 0x000fc40000000024 */
[C---:B------:R-:W-:Y:S02]  /*2820*/  FFMA R12, R66.reuse, R13, R12 ;  /* 0x0000000d420c7223 */ /* 0x040fe4000000000c */
[----:B0-----:R-:W-:Y:S02]  /*2830*/  FFMA R24, R93, R24, R29 ;  /* 0x000000185d187223 */ /* 0x001fe4000000001d */
[----:B------:R-:W-:Y:S02]  /*2840*/  FFMA R12, R67, R14, R12 ;  /* 0x0000000e430c7223 */ /* 0x000fe4000000000c */
[----:B------:R-:W-:Y:S02]  /*2850*/  FFMA R16, R66, R17, R16 ;  /* 0x0000001142107223 */ /* 0x000fe40000000010 */
[C---:B------:R-:W-:Y:S02]  /*2860*/  FFMA R20, R64.reuse, R21, R20 ;  /* 0x0000001540147223 */ /* 0x040fe40000000014 */
[----:B------:R-:W-:-:S02]  /*2870*/  FFMA R24, R64, R25, R24 ;  /* 0x0000001940187223 */ /* 0x000fc40000000018 */
[C---:B-1----:R-:W-:Y:S02]  /*2880*/  FFMA R31, R93.reuse, R40, R31 ;  /* 0x000000285d1f7223 */ /* 0x042fe4000000001f */
[C---:B--2---:R-:W-:Y:S02]  /*2890*/  FFMA R35, R93.reuse, R44, R35 ;  /* 0x0000002c5d237223 */ /* 0x044fe40000000023 */
[----:B---3--:R-:W-:Y:S02]  /*28a0*/  FFMA R39, R93, R48, R39 ;  /* 0x000000305d277223 */ /* 0x008fe40000000027 */
[----:B------:R-:W-:Y:S02]  /*28b0*/  FFMA R16, R67, R18, R16 ;  /* 0x0000001243107223 */ /* 0x000fe40000000010 */
[----:B------:R-:W-:Y:S02]  /*28c0*/  FFMA R20, R69, R22, R20 ;  /* 0x0000001645147223 */ /* 0x000fe40000000014 */
[----:B------:R-:W-:-:S02]  /*28d0*/  FFMA R29, R68, R15, R12 ;  /* 0x0000000f441d7223 */ /* 0x000fc4000000000c */
[----:B------:R-:W-:Y:S01]  /*28e0*/  FFMA R24, R69, R26, R24 ;  /* 0x0000001a45187223 */ /* 0x000fe20000000018 */
[----:B------:R-:W0:Y:S01]  /*28f0*/  LDS.128 R12, [R78+0x870] ;  /* 0x000870004e0c7984 */ /* 0x000e220000000c00 */
[C---:B------:R-:W-:Y:S02]  /*2900*/  FFMA R31, R64.reuse, R41, R31 ;  /* 0x00000029401f7223 */ /* 0x040fe4000000001f */
[C---:B------:R-:W-:Y:S02]  /*2910*/  FFMA R35, R64.reuse, R45, R35 ;  /* 0x0000002d40237223 */ /* 0x040fe40000000023 */
[----:B------:R-:W-:Y:S02]  /*2920*/  FFMA R39, R64, R49, R39 ;  /* 0x0000003140277223 */ /* 0x000fe40000000027 */
[----:B------:R-:W-:Y:S02]  /*2930*/  FFMA R66, R71, R23, R20 ;  /* 0x0000001747427223 */ /* 0x000fe40000000014 */
[----:B----4-:R-:W-:Y:S01]  /*2940*/  FFMA R40, R93, R52, R28 ;  /* 0x000000345d287223 */ /* 0x010fe2000000001c */
[----:B------:R-:W-:Y:S01]  /*2950*/  LDS.128 R20, [R78+0x1870] ;  /* 0x001870004e147984 */ /* 0x000fe20000000c00 */
[----:B------:R-:W-:-:S02]  /*2960*/  FFMA R68, R68, R19, R16 ;  /* 0x0000001344447223 */ /* 0x000fc40000000010 */
[----:B------:R-:W-:Y:S01]  /*2970*/  FFMA R44, R71, R27, R24 ;  /* 0x0000001b472c7223 */ /* 0x000fe20000000018 */
[----:B------:R-:W1:Y:S01]  /*2980*/  LDS.128 R16, [R78+0x1070] ;  /* 0x001070004e107984 */ /* 0x000e620000000c00 */
[C---:B------:R-:W-:Y:S02]  /*2990*/  FFMA R42, R69.reuse, R42, R31 ;  /* 0x0000002a452a7223 */ /* 0x040fe4000000001f */
[C---:B------:R-:W-:Y:S01]  /*29a0*/  FFMA R46, R69.reuse, R46, R35 ;  /* 0x0000002e452e7223 */ /* 0x040fe20000000023 */
[----:B------:R-:W2:Y:S01]  /*29b0*/  LDS.128 R24, [R78+0x270] ;  /* 0x000270004e187984 */ /* 0x000ea20000000c00 */
[----:B------:R-:W-:Y:S02]  /*29c0*/  FFMA R50, R69, R50, R39 ;  /* 0x0000003245327223 */ /* 0x000fe40000000027 */
[----:B------:R-:W-:Y:S01]  /*29d0*/  FFMA R56, R93, R56, R29 ;  /* 0x000000385d387223 */ /* 0x000fe2000000001d */
[----:B------:R-:W-:Y:S01]  /*29e0*/  LDS.128 R32, [R78+0x1270] ;  /* 0x001270004e207984 */ /* 0x000fe20000000c00 */
[----:B------:R-:W-:-:S03]  /*29f0*/  FFMA R40, R64, R53, R40 ;  /* 0x0000003540287223 */ /* 0x000fc60000000028 */
[----:B------:R-:W3:Y:S01]  /*2a00*/  LDS.128 R28, [R78+0xa70] ;  /* 0x000a70004e1c7984 */ /* 0x000ee20000000c00 */
[----:B-----5:R-:W-:-:S03]  /*2a10*/  FFMA R8, R8, R65, R66 ;  /* 0x0000004108087223 */ /* 0x020fc60000000042 */
[----:B------:R-:W4:Y:S01]  /*2a20*/  LDS.128 R36, [R78+0x1a70] ;  /* 0x001a70004e247984 */ /* 0x000f220000000c00 */
[----:B------:R-:W-:Y:S02]  /*2a30*/  FFMA R40, R69, R54, R40 ;  /* 0x0000003645287223 */ /* 0x000fe40000000028 */
[----:B------:R-:W-:Y:S02]  /*2a40*/  FFMA R41, R70, R9, R8 ;  /* 0x0000000946297223 */ /* 0x000fe40000000008 */
[----:B------:R-:W5:Y:S01]  /*2a50*/  LDS R8, [R80.X4+0x17bc] ;  /* 0x0017bc0050087984 */ /* 0x000f620000004800 */
[C---:B------:R-:W-:Y:S02]  /*2a60*/  FFMA R45, R71.reuse, R43, R42 ;  /* 0x0000002b472d7223 */ /* 0x040fe4000000002a */
[----:B------:R-:W-:Y:S02]  /*2a70*/  FFMA R9, R71, R55, R40 ;  /* 0x0000003747097223 */ /* 0x000fe40000000028 */
[----:B------:R-:W-:-:S02]  /*2a80*/  FFMA R10, R91, R10, R41 ;  /* 0x0000000a5b0a7223 */ /* 0x000fc40000000029 */
[----:B------:R-:W5:Y:S01]  /*2a90*/  LDS.128 R40, [R78+0x80] ;  /* 0x000080004e287984 */ /* 0x000f620000000c00 */
[----:B------:R-:W-:Y:S02]  /*2aa0*/  FFMA R60, R93, R60, R68 ;  /* 0x0000003c5d3c7223 */ /* 0x000fe40000000044 */
[C---:B------:R-:W-:Y:S01]  /*2ab0*/  FFMA R56, R64.reuse, R57, R56 ;  /* 0x0000003940387223 */ /* 0x040fe20000000038 */
[----:B------:R-:W-:Y:S01]  /*2ac0*/  LDS R93, [R80.X4+0x1a08] ;  /* 0x001a0800505d7984 */ /* 0x000fe20000004800 */
[----:B------:R-:W-:Y:S02]  /*2ad0*/  FFMA R60, R64, R61, R60 ;  /* 0x0000003d403c7223 */ /* 0x000fe4000000003c */
[C---:B------:R-:W-:Y:S02]  /*2ae0*/  FFMA R56, R69.reuse, R58, R56 ;  /* 0x0000003a45387223 */ /* 0x040fe40000000038 */
[----:B------:R-:W-:Y:S02]  /*2af0*/  FFMA R60, R69, R62, R60 ;  /* 0x0000003e453c7223 */ /* 0x000fe4000000003c */
[----:B------:R-:W-:-:S02]  /*2b00*/  FFMA R46, R71, R47, R46 ;  /* 0x0000002f472e7223 */ /* 0x000fc4000000002e */
[C---:B------:R-:W-:Y:S02]  /*2b10*/  FFMA R52, R71.reuse, R51, R50 ;  /* 0x0000003347347223 */ /* 0x040fe40000000032 */
[C---:B------:R-:W-:Y:S01]  /*2b20*/  FFMA R59, R71.reuse, R59, R56 ;  /* 0x0000003b473b7223 */ /* 0x040fe20000000038 */
[----:B------:R-:W5:Y:S01]  /*2b30*/  LDS.128 R48, [R78+0x1080] ;  /* 0x001080004e307984 */ /* 0x000f620000000c00 */
[----:B------:R-:W-:Y:S02]  /*2b40*/  FFMA R63, R71, R63, R60 ;  /* 0x0000003f473f7223 */ /* 0x000fe4000000003c */
[C---:B0-----:R-:W-:Y:S02]  /*2b50*/  FFMA R12, R65.reuse, R12, R44 ;  /* 0x0000000c410c7223 */ /* 0x041fe4000000002c */
[C---:B-1----:R-:W-:Y:S02]  /*2b60*/  FFMA R16, R65.reuse, R16, R45 ;  /* 0x0000001041107223 */ /* 0x042fe4000000002d */
[----:B------:R-:W-:-:S02]  /*2b70*/  FFMA R20, R65, R20, R46 ;  /* 0x0000001441147223 */ /* 0x000fc4000000002e */
[C---:B--2---:R-:W-:Y:S01]  /*2b80*/  FFMA R24, R65.reuse, R24, R52 ;  /* 0x0000001841187223 */ /* 0x044fe20000000034 */
[----:B------:R-:W0:Y:S01]  /*2b90*/  LDS.128 R44, [R78+0x880] ;  /* 0x000880004e2c7984 */ /* 0x000e220000000c00 */
[C---:B---3--:R-:W-:Y:S02]  /*2ba0*/  FFMA R9, R65.reuse, R28, R9 ;  /* 0x0000001c41097223 */ /* 0x048fe40000000009 */
[C---:B------:R-:W-:Y:S01]  /*2bb0*/  FFMA R32, R65.reuse, R32, R59 ;  /* 0x0000002041207223 */ /* 0x040fe2000000003b */
[----:B------:R-:W1:Y:S01]  /*2bc0*/  LDS.128 R52, [R78+0x1880] ;  /* 0x001880004e347984 */ /* 0x000e620000000c00 */
[----:B----4-:R-:W-:-:S03]  /*2bd0*/  FFMA R36, R65, R36, R63 ;  /* 0x0000002441247223 */ /* 0x010fc6000000003f */
[----:B------:R-:W2:Y:S04]  /*2be0*/  LDS.128 R56, [R78+0x280] ;  /* 0x000280004e387984 */ /* 0x000ea80000000c00 */
[----:B------:R-:W3:Y:S04]  /*2bf0*/  LDS.128 R60, [R78+0xa80] ;  /* 0x000a80004e3c7984 */ /* 0x000ee80000000c00 */
[----:B------:R-:W4:Y:S01]  /*2c00*/  LDS.128 R64, [R78+0x1280] ;  /* 0x001280004e407984 */ /* 0x000f220000000c00 */
[C---:B------:R-:W-:Y:S02]  /*2c10*/  FFMA R12, R70.reuse, R13, R12 ;  /* 0x0000000d460c7223 */ /* 0x040fe4000000000c */
[----:B------:R-:W-:-:S02]  /*2c20*/  FFMA R16, R70, R17, R16 ;  /* 0x0000001146107223 */ /* 0x000fc40000000010 */
[C---:B------:R-:W-:Y:S02]  /*2c30*/  FFMA R20, R70.reuse, R21, R20 ;  /* 0x0000001546147223 */ /* 0x040fe40000000014 */
[C---:B------:R-:W-:Y:S02]  /*2c40*/  FFMA R25, R70.reuse, R25, R24 ;  /* 0x0000001946197223 */ /* 0x040fe40000000018 */
[C---:B------:R-:W-:Y:S02]  /*2c50*/  FFMA R9, R70.reuse, R29, R9 ;  /* 0x0000001d46097223 */ /* 0x040fe40000000009 */
[C---:B------:R-:W-:Y:S02]  /*2c60*/  FFMA R32, R70.reuse, R33, R32 ;  /* 0x0000002146207223 */ /* 0x040fe40000000020 */
[----:B------:R-:W-:Y:S02]  /*2c70*/  FFMA R36, R70, R37, R36 ;  /* 0x0000002546247223 */ /* 0x000fe40000000024 */
[----:B------:R-:W0:Y:S01]  /*2c80*/  LDS.128 R68, [R78+0x1a80] ;  /* 0x001a80004e447984 */ /* 0x000e220000000c00 */
[----:B-----5:R-:W-:-:S02]  /*2c90*/  FFMA R10, R8, R11, R10 ;  /* 0x0000000b080a7223 */ /* 0x020fc4000000000a */
[C---:B------:R-:W-:Y:S02]  /*2ca0*/  FFMA R22, R91.reuse, R22, R20 ;  /* 0x000000165b167223 */ /* 0x040fe40000000014 */
[----:B------:R-:W-:Y:S02]  /*2cb0*/  FFMA R20, R91, R38, R36 ;  /* 0x000000265b147223 */ /* 0x000fe40000000024 */
[----:B------:R-:W-:Y:S02]  /*2cc0*/  FFMA R10, R40, R95, R10 ;  /* 0x0000005f280a7223 */ /* 0x000fe4000000000a */
[----:B------:R-:W-:Y:S01]  /*2cd0*/  FFMA R20, R8, R39, R20 ;  /* 0x0000002708147223 */ /* 0x000fe20000000014 */
[----:B------:R-:W-:Y:S01]  /*2ce0*/  LDS R40, [R80.X4+0x1c54] ;  /* 0x001c540050287984 */ /* 0x000fe20000004800 */
[----:B------:R-:W-:-:S03]  /*2cf0*/  FFMA R10, R94, R41, R10 ;  /* 0x000000295e0a7223 */ /* 0x000fc6000000000a */
[----:B------:R-:W-:Y:S04]  /*2d00*/  LDS R41, [R80.X4+0x1b90] ;  /* 0x001b900050297984 */ /* 0x000fe80000004800 */
[----:B------:R-:W5:Y:S01]  /*2d10*/  LDS.128 R36, [R78+0x90] ;  /* 0x000090004e247984 */ /* 0x000f620000000c00 */
[C---:B------:R-:W-:Y:S02]  /*2d20*/  FFMA R18, R91.reuse, R18, R16 ;  /* 0x000000125b127223 */ /* 0x040fe40000000010 */
[C---:B------:R-:W-:Y:S02]  /*2d30*/  FFMA R14, R91.reuse, R14, R12 ;  /* 0x0000000e5b0e7223 */ /* 0x040fe4000000000c */
[C---:B------:R-:W-:Y:S02]  /*2d40*/  FFMA R25, R91.reuse, R26, R25 ;  /* 0x0000001a5b197223 */ /* 0x040fe40000000019 */
[----:B------:R-:W-:-:S02]  /*2d50*/  FFMA R9, R91, R30, R9 ;  /* 0x0000001e5b097223 */ /* 0x000fc40000000009 */
[----:B------:R-:W-:Y:S02]  /*2d60*/  FFMA R32, R91, R34, R32 ;  /* 0x000000225b207223 */ /* 0x000fe40000000020 */
[C---:B------:R-:W-:Y:S01]  /*2d70*/  FFMA R18, R8.reuse, R19, R18 ;  /* 0x0000001308127223 */ /* 0x040fe20000000012 */
[----:B------:R-:W-:Y:S01]  /*2d80*/  LDS R91, [R80.X4+0x1d18] ;  /* 0x001d1800505b7984 */ /* 0x000fe20000004800 */
[C---:B------:R-:W-:Y:S02]  /*2d90*/  FFMA R14, R8.reuse, R15, R14 ;  /* 0x0000000f080e7223 */ /* 0x040fe4000000000e */
[C---:B------:R-:W-:Y:S02]  /*2da0*/  FFMA R22, R8.reuse, R23, R22 ;  /* 0x0000001708167223 */ /* 0x040fe40000000016 */
[C---:B------:R-:W-:Y:S02]  /*2db0*/  FFMA R27, R8.reuse, R27, R25 ;  /* 0x0000001b081b7223 */ /* 0x040fe40000000019 */
[----:B------:R-:W-:-:S02]  /*2dc0*/  FFMA R31, R8, R31, R9 ;  /* 0x0000001f081f7223 */ /* 0x000fc40000000009 */
[----:B------:R-:W-:Y:S02]  /*2dd0*/  FFMA R35, R8, R35, R32 ;  /* 0x0000002308237223 */ /* 0x000fe40000000020 */
[C---:B------:R-:W-:Y:S02]  /*2de0*/  FFMA R18, R95.reuse, R48, R18 ;  /* 0x000000305f127223 */ /* 0x040fe40000000012 */
[C---:B0-----:R-:W-:Y:S02]  /*2df0*/  FFMA R14, R95.reuse, R44, R14 ;  /* 0x0000002c5f0e7223 */ /* 0x041fe4000000000e */
[----:B------:R-:W-:Y:S02]  /*2e00*/  FFMA R18, R94, R49, R18 ;  /* 0x000000315e127223 */ /* 0x000fe40000000012 */
[C---:B-1----:R-:W-:Y:S02]  /*2e10*/  FFMA R22, R95.reuse, R52, R22 ;  /* 0x000000345f167223 */ /* 0x042fe40000000016 */
[----:B--2---:R-:W-:-:S02]  /*2e20*/  FFMA R27, R95, R56, R27 ;  /* 0x000000385f1b7223 */ /* 0x004fc4000000001b */
[C---:B---3--:R-:W-:Y:S02]  /*2e30*/  FFMA R31, R95.reuse, R60, R31 ;  /* 0x0000003c5f1f7223 */ /* 0x048fe4000000001f */
[----:B----4-:R-:W-:Y:S02]  /*2e40*/  FFMA R35, R95, R64, R35 ;  /* 0x000000405f237223 */ /* 0x010fe40000000023 */
[C---:B------:R-:W-:Y:S02]  /*2e50*/  FFMA R42, R93.reuse, R42, R10 ;  /* 0x0000002a5d2a7223 */ /* 0x040fe4000000000a */
[----:B------:R-:W0:Y:S01]  /*2e60*/  LDS.128 R8, [R78+0x890] ;  /* 0x000890004e087984 */ /* 0x000e220000000c00 */
[C---:B------:R-:W-:Y:S02]  /*2e70*/  FFMA R45, R94.reuse, R45, R14 ;  /* 0x0000002d5e2d7223 */ /* 0x040fe4000000000e */
[----:B------:R-:W-:Y:S01]  /*2e80*/  FFMA R50, R93, R50, R18 ;  /* 0x000000325d327223 */ /* 0x000fe20000000012 */
[----:B------:R-:W1:Y:S01]  /*2e90*/  LDS.128 R12, [R78+0x1090] ;  /* 0x001090004e0c7984 */ /* 0x000e620000000c00 */
[----:B------:R-:W-:-:S02]  /*2ea0*/  FFMA R53, R94, R53, R22 ;  /* 0x000000355e357223 */ /* 0x000fc40000000016 */
[C---:B------:R-:W-:Y:S01]  /*2eb0*/  FFMA R57, R94.reuse, R57, R27 ;  /* 0x000000395e397223 */ /* 0x040fe2000000001b */
[----:B------:R-:W2:Y:S01]  /*2ec0*/  LDS.128 R16, [R78+0x1890] ;  /* 0x001890004e107984 */ /* 0x000ea20000000c00 */
[C---:B------:R-:W-:Y:S02]  /*2ed0*/  FFMA R61, R94.reuse, R61, R31 ;  /* 0x0000003d5e3d7223 */ /* 0x040fe4000000001f */
[----:B------:R-:W-:Y:S01]  /*2ee0*/  FFMA R65, R94, R65, R35 ;  /* 0x000000415e417223 */ /* 0x000fe20000000023 */
[----:B------:R-:W-:Y:S01]  /*2ef0*/  LDS.128 R24, [R78+0xa90] ;  /* 0x000a90004e187984 */ /* 0x000fe20000000c00 */
[----:B------:R-:W-:-:S03]  /*2f00*/  FFMA R68, R95, R68, R20 ;  /* 0x000000445f447223 */ /* 0x000fc60000000014 */
[----:B------:R-:W3:Y:S04]  /*2f10*/  LDS.128 R20, [R78+0x290] ;  /* 0x000290004e147984 */ /* 0x000ee80000000c00 */
[----:B------:R-:W4:Y:S04]  /*2f20*/  LDS.128 R28, [R78+0x1290] ;  /* 0x001290004e1c7984 */ /* 0x000f280000000c00 */
[----:B------:R-:W1:Y:S01]  /*2f30*/  LDS.128 R32, [R78+0x1a90] ;  /* 0x001a90004e207984 */ /* 0x000e620000000c00 */
[----:B------:R-:W-:Y:S02]  /*2f40*/  FFMA R68, R94, R69, R68 ;  /* 0x000000455e447223 */ /* 0x000fe40000000044 */
[----:B------:R-:W-:Y:S01]  /*2f50*/  FFMA R42, R96, R43, R42 ;  /* 0x0000002b602a7223 */ /* 0x000fe2000000002a */
[----:B------:R-:W-:Y:S01]  /*2f60*/  LDS R95, [R80.X4+0x21b0] ;  /* 0x0021b000505f7984 */ /* 0x000fe20000004800 */
[----:B------:R-:W-:-:S02]  /*2f70*/  FFMA R46, R93, R46, R45 ;  /* 0x0000002e5d2e7223 */ /* 0x000fc4000000002d */
[C---:B------:R-:W-:Y:S01]  /*2f80*/  FFMA R53, R93.reuse, R54, R53 ;  /* 0x000000365d357223 */ /* 0x040fe20000000035 */
[----:B------:R-:W-:Y:S01]  /*2f90*/  LDS R94, [R80.X4+0x2894] ;  /* 0x00289400505e7984 */ /* 0x000fe20000004800 */
[C---:B------:R-:W-:Y:S02]  /*2fa0*/  FFMA R57, R93.reuse, R58, R57 ;  /* 0x0000003a5d397223 */ /* 0x040fe40000000039 */
[C---:B------:R-:W-:Y:S02]  /*2fb0*/  FFMA R61, R93.reuse, R62, R61 ;  /* 0x0000003e5d3d7223 */ /* 0x040fe4000000003d */
[C---:B------:R-:W-:Y:S02]  /*2fc0*/  FFMA R65, R93.reuse, R66, R65 ;  /* 0x000000425d417223 */ /* 0x040fe40000000041 */
[----:B------:R-:W-:Y:S02]  /*2fd0*/  FFMA R68, R93, R70, R68 ;  /* 0x000000465d447223 */ /* 0x000fe40000000044 */
[----:B-----5:R-:W-:Y:S01]  /*2fe0*/  FFMA R43, R36, R41, R42 ;  /* 0x00000029242b7223 */ /* 0x020fe2000000002a */
[----:B------:R-:W-:Y:S01]  /*2ff0*/  LDS R93, [R80.X4+0x2028] ;  /* 0x00202800505d7984 */ /* 0x000fe20000004800 */
[----:B------:R-:W-:-:S03]  /*3000*/  FFMA R46, R96, R47, R46 ;  /* 0x0000002f602e7223 */ /* 0x000fc6000000002e */
[----:B------:R-:W5:Y:S01]  /*3010*/  LDS R36, [R80.X4+0x1ddc] ;  /* 0x001ddc0050247984 */ /* 0x000f620000004800 */
[C---:B------:R-:W-:Y:S02]  /*3020*/  FFMA R50, R96.reuse, R51, R50 ;  /* 0x0000003360327223 */ /* 0x040fe40000000032 */
[C---:B------:R-:W-:Y:S02]  /*3030*/  FFMA R55, R96.reuse, R55, R53 ;  /* 0x0000003760377223 */ /* 0x040fe40000000035 */
[C---:B------:R-:W-:Y:S02]  /*3040*/  FFMA R59, R96.reuse, R59, R57 ;  /* 0x0000003b603b7223 */ /* 0x040fe40000000039 */
[C---:B------:R-:W-:Y:S02]  /*3050*/  FFMA R63, R96.reuse, R63, R61 ;  /* 0x0000003f603f7223 */ /* 0x040fe4000000003d */
[C---:B------:R-:W-:Y:S02]  /*3060*/  FFMA R42, R96.reuse, R67, R65 ;  /* 0x00000043602a7223 */ /* 0x040fe40000000041 */
[----:B------:R-:W-:Y:S01]  /*3070*/  FFMA R96, R96, R71, R68 ;  /* 0x0000004760607223 */ /* 0x000fe20000000044 */
[----:B------:R-:W-:Y:S04]  /*3080*/  LDS.128 R64, [R78+0x8a0] ;  /* 0x0008a0004e407984 */ /* 0x000fe80000000c00 */
[----:B------:R-:W5:Y:S01]  /*3090*/  LDS.128 R68, [R78+0xa0] ;  /* 0x0000a0004e447984 */ /* 0x000f620000000c00 */
[----:B0-----:R-:W-:-:S03]  /*30a0*/  FFMA R8, R41, R8, R46 ;  /* 0x0000000829087223 */ /* 0x001fc6000000002e */
[----:B------:R-:W0:Y:S01]  /*30b0*/  LDS.128 R44, [R78+0x10a0] ;  /* 0x0010a0004e2c7984 */ /* 0x000e220000000c00 */
[C---:B-1----:R-:W-:Y:S02]  /*30c0*/  FFMA R12, R41.reuse, R12, R50 ;  /* 0x0000000c290c7223 */ /* 0x042fe40000000032 */
[C---:B--2---:R-:W-:Y:S01]  /*30d0*/  FFMA R16, R41.reuse, R16, R55 ;  /* 0x0000001029107223 */ /* 0x044fe20000000037 */
[----:B------:R-:W-:Y:S01]  /*30e0*/  LDS.128 R48, [R78+0x18a0] ;  /* 0x0018a0004e307984 */ /* 0x000fe20000000c00 */
[C---:B---3--:R-:W-:Y:S02]  /*30f0*/  FFMA R20, R41.reuse, R20, R59 ;  /* 0x0000001429147223 */ /* 0x048fe4000000003b */
[C---:B------:R-:W-:Y:S01]  /*3100*/  FFMA R24, R41.reuse, R24, R63 ;  /* 0x0000001829187223 */ /* 0x040fe2000000003f */
[----:B------:R-:W-:Y:S01]  /*3110*/  LDS.128 R52, [R78+0x2a0] ;  /* 0x0002a0004e347984 */ /* 0x000fe20000000c00 */
[C---:B----4-:R-:W-:Y:S02]  /*3120*/  FFMA R28, R41.reuse, R28, R42 ;  /* 0x0000001c291c7223 */ /* 0x050fe4000000002a */
[----:B------:R-:W-:Y:S01]  /*3130*/  FFMA R32, R41, R32, R96 ;  /* 0x0000002029207223 */ /* 0x000fe20000000060 */
[----:B------:R-:W-:Y:S01]  /*3140*/  LDS.128 R56, [R78+0xaa0] ;  /* 0x000aa0004e387984 */ /* 0x000fe20000000c00 */
[----:B------:R-:W-:-:S02]  /*3150*/  FFMA R37, R40, R37, R43 ;  /* 0x0000002528257223 */ /* 0x000fc4000000002b */
[C---:B------:R-:W-:Y:S01]  /*3160*/  FFMA R9, R40.reuse, R9, R8 ;  /* 0x0000000928097223 */ /* 0x040fe20000000008 */
[----:B------:R-:W-:Y:S01]  /*3170*/  LDS.128 R60, [R78+0x12a0] ;  /* 0x0012a0004e3c7984 */ /* 0x000fe20000000c00 */
[C---:B------:R-:W-:Y:S02]  /*3180*/  FFMA R12, R40.reuse, R13, R12 ;  /* 0x0000000d280c7223 */ /* 0x040fe4000000000c */
[C---:B------:R-:W-:Y:S01]  /*3190*/  FFMA R17, R40.reuse, R17, R16 ;  /* 0x0000001128117223 */ /* 0x040fe20000000010 */
[----:B------:R-:W1:Y:S01]  /*31a0*/  LDS R8, [R80.X4+0x1f64] ;  /* 0x001f640050087984 */ /* 0x000e620000004800 */
[C---:B------:R-:W-:Y:S02]  /*31b0*/  FFMA R21, R40.reuse, R21, R20 ;  /* 0x0000001528157223 */ /* 0x040fe40000000014 */
[C---:B------:R-:W-:Y:S01]  /*31c0*/  FFMA R24, R40.reuse, R25, R24 ;  /* 0x0000001928187223 */ /* 0x040fe20000000018 */
[----:B------:R-:W-:Y:S01]  /*31d0*/  LDS R96, [R80.X4+0x2584] ;  /* 0x0025840050607984 */ /* 0x000fe20000004800 */
[----:B------:R-:W-:-:S02]  /*31e0*/  FFMA R28, R40, R29, R28 ;  /* 0x0000001d281c7223 */ /* 0x000fc4000000001c */
[----:B------:R-:W-:Y:S02]  /*31f0*/  FFMA R32, R40, R33, R32 ;  /* 0x0000002128207223 */ /* 0x000fe40000000020 */
[----:B------:R-:W2:Y:S01]  /*3200*/  LDS.128 R40, [R78+0x1aa0] ;  /* 0x001aa0004e287984 */ /* 0x000ea20000000c00 */
[----:B------:R-:W-:-:S04]  /*3210*/  FFMA R38, R91, R38, R37 ;  /* 0x000000265b267223 */ /* 0x000fc80000000025 */
[----:B-----5:R-:W-:Y:S02]  /*3220*/  FFMA R38, R36, R39, R38 ;  /* 0x0000002724267223 */ /* 0x020fe40000000026 */
[C---:B------:R-:W-:Y:S02]  /*3230*/  FFMA R10, R91.reuse, R10, R9 ;  /* 0x0000000a5b0a7223 */ /* 0x040fe40000000009 */
[----:B------:R-:W-:Y:S02]  /*3240*/  FFMA R9, R91, R26, R24 ;  /* 0x0000001a5b097223 */ /* 0x000fe40000000018 */
[----:B------:R-:W-:Y:S02]  /*3250*/  FFMA R38, R68, R97, R38 ;  /* 0x0000006144267223 */ /* 0x000fe40000000026 */
[----:B------:R-:W3:Y:S01]  /*3260*/  LDS R68, [R80.X4+0x20ec] ;  /* 0x0020ec0050447984 */ /* 0x000ee20000004800 */
[----:B------:R-:W-:-:S03]  /*3270*/  FFMA R9, R36, R27, R9 ;  /* 0x0000001b24097223 */ /* 0x000fc60000000009 */
[----:B------:R-:W4:Y:S01]  /*3280*/  LDS.128 R24, [R78+0xb0] ;  /* 0x0000b0004e187984 */ /* 0x000f220000000c00 */
[C---:B------:R-:W-:Y:S02]  /*3290*/  FFMA R14, R91.reuse, R14, R12 ;  /* 0x0000000e5b0e7223 */ /* 0x040fe4000000000c */
[C---:B------:R-:W-:Y:S02]  /*32a0*/  FFMA R28, R91.reuse, R30, R28 ;  /* 0x0000001e5b1c7223 */ /* 0x040fe4000000001c */
[----:B------:R-:W-:Y:S02]  /*32b0*/  FFMA R14, R36, R15, R14 ;  /* 0x0000000f240e7223 */ /* 0x000fe4000000000e */
[C---:B------:R-:W-:Y:S02]  /*32c0*/  FFMA R17, R91.reuse, R18, R17 ;  /* 0x000000125b117223 */ /* 0x040fe40000000011 */
[C---:B------:R-:W-:Y:S02]  /*32d0*/  FFMA R21, R91.reuse, R22, R21 ;  /* 0x000000165b157223 */ /* 0x040fe40000000015 */
[----:B------:R-:W-:-:S02]  /*32e0*/  FFMA R32, R91, R34, R32 ;  /* 0x000000225b207223 */ /* 0x000fc40000000020 */
[----:B------:R-:W-:Y:S01]  /*32f0*/  FFMA R12, R36, R11, R10 ;  /* 0x0000000b240c7223 */ /* 0x000fe2000000000a */
[----:B------:R-:W-:Y:S01]  /*3300*/  LDS R91, [R80.X4+0x2338] ;  /* 0x00233800505b7984 */ /* 0x000fe20000004800 */
[----:B0-----:R-:W-:-:S03]  /*3310*/  FFMA R14, R97, R44, R14 ;  /* 0x0000002c610e7223 */ /* 0x001fc6000000000e */
[----:B------:R-:W0:Y:S01]  /*3320*/  LDS R44, [R80.X4+0x2274] ;  /* 0x00227400502c7984 */ /* 0x000e220000004800 */
[C---:B------:R-:W-:Y:S02]  /*3330*/  FFMA R10, R36.reuse, R31, R28 ;  /* 0x0000001f240a7223 */ /* 0x040fe4000000001c */
[C---:B------:R-:W-:Y:S01]  /*3340*/  FFMA R19, R36.reuse, R19, R17 ;  /* 0x0000001324137223 */ /* 0x040fe20000000011 */
[----:B------:R-:W5:Y:S01]  /*3350*/  LDS.128 R28, [R78+0x8b0] ;  /* 0x0008b0004e1c7984 */ /* 0x000f620000000c00 */
[C---:B------:R-:W-:Y:S02]  /*3360*/  FFMA R23, R36.reuse, R23, R21 ;  /* 0x0000001724177223 */ /* 0x040fe40000000015 */
[----:B------:R-:W-:Y:S02]  /*3370*/  FFMA R11, R36, R35, R32 ;  /* 0x00000023240b7223 */ /* 0x000fe40000000020 */
[----:B------:R-:W-:Y:S01]  /*3380*/  FFMA R12, R97, R64, R12 ;  /* 0x00000040610c7223 */ /* 0x000fe2000000000c */
[----:B------:R-:W0:Y:S01]  /*3390*/  LDS.128 R32, [R78+0x10b0] ;  /* 0x0010b0004e207984 */ /* 0x000e220000000c00 */
[----:B-1----:R-:W-:-:S02]  /*33a0*/  FFMA R38, R8, R69, R38 ;  /* 0x0000004508267223 */ /* 0x002fc40000000026 */
[C---:B------:R-:W-:Y:S02]  /*33b0*/  FFMA R12, R8.reuse, R65, R12 ;  /* 0x00000041080c7223 */ /* 0x040fe4000000000c */
[----:B------:R-:W-:Y:S02]  /*33c0*/  FFMA R14, R8, R45, R14 ;  /* 0x0000002d080e7223 */ /* 0x000fe4000000000e */
[C---:B------:R-:W-:Y:S02]  /*33d0*/  FFMA R19, R97.reuse, R48, R19 ;  /* 0x0000003061137223 */ /* 0x040fe40000000013 */
[C---:B------:R-:W-:Y:S02]  /*33e0*/  FFMA R23, R97.reuse, R52, R23 ;  /* 0x0000003461177223 */ /* 0x040fe40000000017 */
[C---:B------:R-:W-:Y:S02]  /*33f0*/  FFMA R9, R97.reuse, R56, R9 ;  /* 0x0000003861097223 */ /* 0x040fe40000000009 */
[----:B------:R-:W-:-:S02]  /*3400*/  FFMA R10, R97, R60, R10 ;  /* 0x0000003c610a7223 */ /* 0x000fc4000000000a */
[----:B--2---:R-:W-:Y:S02]  /*3410*/  FFMA R11, R97, R40, R11 ;  /* 0x00000028610b7223 */ /* 0x004fe4000000000b */
[C---:B------:R-:W-:Y:S01]  /*3420*/  FFMA R70, R93.reuse, R70, R38 ;  /* 0x000000465d467223 */ /* 0x040fe20000000026 */
[----:B------:R-:W-:Y:S01]  /*3430*/  LDS R97, [R80.X4+0x24c0] ;  /* 0x0024c00050617984 */ /* 0x000fe20000004800 */
[C---:B------:R-:W-:Y:S02]  /*3440*/  FFMA R66, R93.reuse, R66, R12 ;  /* 0x000000425d427223 */ /* 0x040fe4000000000c */
[----:B------:R-:W-:Y:S01]  /*3450*/  FFMA R46, R93, R46, R14 ;  /* 0x0000002e5d2e7223 */ /* 0x000fe2000000000e */
[----:B------:R-:W1:Y:S01]  /*3460*/  LDS.128 R36, [R78+0x18b0] ;  /* 0x0018b0004e247984 */ /* 0x000e620000000c00 */
[C---:B------:R-:W-:Y:S02]  /*3470*/  FFMA R49, R8.reuse, R49, R19 ;  /* 0x0000003108317223 */ /* 0x040fe40000000013 */
[C---:B------:R-:W-:Y:S01]  /*3480*/  FFMA R53, R8.reuse, R53, R23 ;  /* 0x0000003508357223 */ /* 0x040fe20000000017 */
[----:B------:R-:W-:Y:S01]  /*3490*/  LDS.128 R12, [R78+0xab0] ;  /* 0x000ab0004e0c7984 */ /* 0x000fe20000000c00 */
[----:B------:R-:W-:-:S02]  /*34a0*/  FFMA R57, R8, R57, R9 ;  /* 0x0000003908397223 */ /* 0x000fc40000000009 */
[C---:B------:R-:W-:Y:S01]  /*34b0*/  FFMA R61, R8.reuse, R61, R10 ;  /* 0x0000003d083d7223 */ /* 0x040fe2000000000a */
[----:B------:R-:W-:Y:S01]  /*34c0*/  LDS.128 R16, [R78+0x12b0] ;  /* 0x0012b0004e107984 */ /* 0x000fe20000000c00 */
[----:B------:R-:W-:-:S03]  /*34d0*/  FFMA R41, R8, R41, R11 ;  /* 0x0000002908297223 */ /* 0x000fc6000000000b */
[----:B------:R-:W2:Y:S04]  /*34e0*/  LDS.128 R8, [R78+0x2b0] ;  /* 0x0002b0004e087984 */ /* 0x000ea80000000c00 */
[----:B------:R-:W1:Y:S01]  /*34f0*/  LDS.128 R20, [R78+0x1ab0] ;  /* 0x001ab0004e147984 */ /* 0x000e620000000c00 */
[----:B---3--:R-:W-:Y:S02]  /*3500*/  FFMA R70, R68, R71, R70 ;  /* 0x0000004744467223 */ /* 0x008fe40000000046 */
[----:B------:R-:W-:Y:S02]  /*3510*/  FFMA R40, R93, R58, R57 ;  /* 0x0000003a5d287223 */ /* 0x000fe40000000039 */
[----:B----4-:R-:W-:Y:S02]  /*3520*/  FFMA R70, R24, R95, R70 ;  /* 0x0000005f18467223 */ /* 0x010fe40000000046 */
[----:B------:R-:W3:Y:S01]  /*3530*/  LDS R24, [R80.X4+0x23fc] ;  /* 0x0023fc0050187984 */ /* 0x000ee20000004800 */
[----:B------:R-:W-:-:S03]  /*3540*/  FFMA R40, R68, R59, R40 ;  /* 0x0000003b44287223 */ /* 0x000fc60000000028 */
[----:B------:R-:W4:Y:S01]  /*3550*/  LDS.128 R56, [R78+0xc0] ;  /* 0x0000c0004e387984 */ /* 0x000f220000000c00 */
[C---:B------:R-:W-:Y:S02]  /*3560*/  FFMA R49, R93.reuse, R50, R49 ;  /* 0x000000325d317223 */ /* 0x040fe40000000031 */
[C---:B------:R-:W-:Y:S02]  /*3570*/  FFMA R53, R93.reuse, R54, R53 ;  /* 0x000000365d357223 */ /* 0x040fe40000000035 */
[C---:B------:R-:W-:Y:S02]  /*3580*/  FFMA R61, R93.reuse, R62, R61 ;  /* 0x0000003e5d3d7223 */ /* 0x040fe4000000003d */
[----:B------:R-:W-:Y:S02]  /*3590*/  FFMA R42, R93, R42, R41 ;  /* 0x0000002a5d2a7223 */ /* 0x000fe40000000029 */
[C---:B------:R-:W-:Y:S01]  /*35a0*/  FFMA R66, R68.reuse, R67, R66 ;  /* 0x0000004344427223 */ /* 0x040fe20000000042 */
[----:B------:R-:W-:Y:S01]  /*35b0*/  LDS R93, [R80.X4+0x2648] ;  /* 0x00264800505d7984 */ /* 0x000fe20000004800 */
[----:B------:R-:W-:-:S02]  /*35c0*/  FFMA R46, R68, R47, R46 ;  /* 0x0000002f442e7223 */ /* 0x000fc4000000002e */
[C---:B------:R-:W-:Y:S02]  /*35d0*/  FFMA R49, R68.reuse, R51, R49 ;  /* 0x0000003344317223 */ /* 0x040fe40000000031 */
[C---:B------:R-:W-:Y:S02]  /*35e0*/  FFMA R55, R68.reuse, R55, R53 ;  /* 0x0000003744377223 */ /* 0x040fe40000000035 */
[----:B------:R-:W-:Y:S02]  /*35f0*/  FFMA R41, R68, R63, R61 ;  /* 0x0000003f44297223 */ /* 0x000fe4000000003d */
[----:B0-----:R-:W-:Y:S01]  /*3600*/  FFMA R25, R44, R25, R70 ;  /* 0x000000192c197223 */ /* 0x001fe20000000046 */
[----:B------:R-:W-:Y:S01]  /*3610*/  LDS.128 R60, [R78+0x8c0] ;  /* 0x0008c0004e3c7984 */ /* 0x000fe20000000c00 */
[----:B------:R-:W-:-:S03]  /*3620*/  FFMA R42, R68, R43, R42 ;  /* 0x0000002b442a7223 */ /* 0x000fc6000000002a */
[----:B------:R-:W0:Y:S01]  /*3630*/  LDS.128 R68, [R78+0x18c0] ;  /* 0x0018c0004e447984 */ /* 0x000e220000000c00 */
[----:B-----5:R-:W-:-:S03]  /*3640*/  FFMA R28, R95, R28, R66 ;  /* 0x0000001c5f1c7223 */ /* 0x020fc60000000042 */
[----:B------:R-:W5:Y:S01]  /*3650*/  LDS.128 R64, [R78+0x10c0] ;  /* 0x0010c0004e407984 */ /* 0x000f620000000c00 */
[C---:B------:R-:W-:Y:S02]  /*3660*/  FFMA R32, R95.reuse, R32, R46 ;  /* 0x000000205f207223 */ /* 0x040fe4000000002e */
[C---:B-1----:R-:W-:Y:S02]  /*3670*/  FFMA R36, R95.reuse, R36, R49 ;  /* 0x000000245f247223 */ /* 0x042fe40000000031 */
[C---:B--2---:R-:W-:Y:S01]  /*3680*/  FFMA R8, R95.reuse, R8, R55 ;  /* 0x000000085f087223 */ /* 0x044fe20000000037 */
[----:B------:R-:W-:Y:S01]  /*3690*/  LDS.128 R48, [R78+0x12c0] ;  /* 0x0012c0004e307984 */ /* 0x000fe20000000c00 */
[C---:B------:R-:W-:Y:S02]  /*36a0*/  FFMA R12, R95.reuse, R12, R40 ;  /* 0x0000000c5f0c7223 */ /* 0x040fe40000000028 */
[C---:B------:R-:W-:Y:S01]  /*36b0*/  FFMA R16, R95.reuse, R16, R41 ;  /* 0x000000105f107223 */ /* 0x040fe20000000029 */
[----:B------:R-:W-:Y:S01]  /*36c0*/  LDS.128 R52, [R78+0x1ac0] ;  /* 0x001ac0004e347984 */ /* 0x000fe20000000c00 */
[----:B------:R-:W-:-:S02]  /*36d0*/  FFMA R20, R95, R20, R42 ;  /* 0x000000145f147223 */ /* 0x000fc4000000002a */
[C---:B------:R-:W-:Y:S01]  /*36e0*/  FFMA R28, R44.reuse, R29, R28 ;  /* 0x0000001d2c1c7223 */ /* 0x040fe2000000001c */
[----:B------:R-:W1:Y:S01]  /*36f0*/  LDS.128 R40, [R78+0x2c0] ;  /* 0x0002c0004e287984 */ /* 0x000e620000000c00 */
[C---:B------:R-:W-:Y:S02]  /*3700*/  FFMA R32, R44.reuse, R33, R32 ;  /* 0x000000212c207223 */ /* 0x040fe40000000020 */
[C---:B------:R-:W-:Y:S01]  /*3710*/  FFMA R37, R44.reuse, R37, R36 ;  /* 0x000000252c257223 */ /* 0x040fe20000000024 */
[----:B------:R-:W-:Y:S01]  /*3720*/  LDS R95, [R80.X4+0x27d0] ;  /* 0x0027d000505f7984 */ /* 0x000fe20000004800 */
[C---:B------:R-:W-:Y:S02]  /*3730*/  FFMA R8, R44.reuse, R9, R8 ;  /* 0x000000092c087223 */ /* 0x040fe40000000008 */
[C---:B------:R-:W-:Y:S02]  /*3740*/  FFMA R12, R44.reuse, R13, R12 ;  /* 0x0000000d2c0c7223 */ /* 0x040fe4000000000c */
[----:B------:R-:W-:-:S02]  /*3750*/  FFMA R16, R44, R17, R16 ;  /* 0x000000112c107223 */ /* 0x000fc40000000010 */
[----:B------:R-:W-:Y:S02]  /*3760*/  FFMA R20, R44, R21, R20 ;  /* 0x000000152c147223 */ /* 0x000fe40000000014 */
[----:B------:R-:W2:Y:S01]  /*3770*/  LDS.128 R44, [R78+0xac0] ;  /* 0x000ac0004e2c7984 */ /* 0x000ea20000000c00 */
[----:B------:R-:W-:-:S04]  /*3780*/  FFMA R26, R91, R26, R25 ;  /* 0x0000001a5b1a7223 */ /* 0x000fc80000000019 */
[----:B---3--:R-:W-:Y:S02]  /*3790*/  FFMA R26, R24, R27, R26 ;  /* 0x0000001b181a7223 */ /* 0x008fe4000000001a */
[C---:B------:R-:W-:Y:S02]  /*37a0*/  FFMA R30, R91.reuse, R30, R28 ;  /* 0x0000001e5b1e7223 */ /* 0x040fe4000000001c */
[----:B----4-:R-:W-:Y:S02]  /*37b0*/  FFMA R26, R56, R97, R26 ;  /* 0x00000061381a7223 */ /* 0x010fe4000000001a */
[C---:B------:R-:W-:Y:S01]  /*37c0*/  FFMA R34, R91.reuse, R34, R32 ;  /* 0x000000225b227223 */ /* 0x040fe20000000020 */
[----:B------:R-:W3:Y:S01]  /*37d0*/  LDS R56, [R80.X4+0x270c] ;  /* 0x00270c0050387984 */ /* 0x000ee20000004800 */
[C---:B------:R-:W-:Y:S02]  /*37e0*/  FFMA R37, R91.reuse, R38, R37 ;  /* 0x000000265b257223 */ /* 0x040fe40000000025 */
[----:B------:R-:W-:-:S02]  /*37f0*/  FFMA R8, R91, R10, R8 ;  /* 0x0000000a5b087223 */ /* 0x000fc40000000008 */
[C---:B------:R-:W-:Y:S02]  /*3800*/  FFMA R12, R91.reuse, R14, R12 ;  /* 0x0000000e5b0c7223 */ /* 0x040fe4000000000c */
[C---:B------:R-:W-:Y:S02]  /*3810*/  FFMA R16, R91.reuse, R18, R16 ;  /* 0x000000125b107223 */ /* 0x040fe40000000010 */
[----:B------:R-:W-:Y:S02]  /*3820*/  FFMA R20, R91, R22, R20 ;  /* 0x000000165b147223 */ /* 0x000fe40000000014 */
[C---:B------:R-:W-:Y:S01]  /*3830*/  FFMA R30, R24.reuse, R31, R30 ;  /* 0x0000001f181e7223 */ /* 0x040fe2000000001e */
[----:B------:R-:W-:Y:S01]  /*3840*/  LDS R91, [R80.X4+0x2958] ;  /* 0x00295800505b7984 */ /* 0x000fe20000004800 */
[C---:B------:R-:W-:Y:S02]  /*3850*/  FFMA R34, R24.reuse, R35, R34 ;  /* 0x0000002318227223 */ /* 0x040fe40000000022 */
[----:B------:R-:W-:-:S02]  /*3860*/  FFMA R37, R24, R39, R37 ;  /* 0x0000002718257223 */ /* 0x000fc40000000025 */
[C---:B------:R-:W-:Y:S02]  /*3870*/  FFMA R11, R24.reuse, R11, R8 ;  /* 0x0000000b180b7223 */ /* 0x040fe40000000008 */
[C---:B------:R-:W-:Y:S02]  /*3880*/  FFMA R15, R24.reuse, R15, R12 ;  /* 0x0000000f180f7223 */ /* 0x040fe4000000000c */
[C---:B------:R-:W-:Y:S02]  /*3890*/  FFMA R19, R24.reuse, R19, R16 ;  /* 0x0000001318137223 */ /* 0x040fe40000000010 */
[----:B------:R-:W-:Y:S02]  /*38a0*/  FFMA R23, R24, R23, R20 ;  /* 0x0000001718177223 */ /* 0x000fe40000000014 */
[----:B------:R-:W-:Y:S02]  /*38b0*/  FFMA R57, R96, R57, R26 ;  /* 0x0000003960397223 */ /* 0x000fe4000000001a */
[----:B------:R-:W4:Y:S01]  /*38c0*/  LDS.128 R24, [R78+0xd0] ;  /* 0x0000d0004e187984 */ /* 0x000f220000000c00 */
[----:B0-----:R-:W-:-:S02]  /*38d0*/  FFMA R37, R97, R68, R37 ;  /* 0x0000004461257223 */ /* 0x001fc40000000025 */
[----:B-----5:R-:W-:Y:S02]  /*38e0*/  FFMA R64, R97, R64, R34 ;  /* 0x0000004061407223 */ /* 0x020fe40000000022 */
[----:B------:R-:W0:Y:S01]  /*38f0*/  LDS.128 R32, [R78+0x10d0] ;  /* 0x0010d0004e207984 */ /* 0x000e220000000c00 */
[----:B------:R-:W-:-:S03]  /*3900*/  FFMA R69, R96, R69, R37 ;  /* 0x0000004560457223 */ /* 0x000fc60000000025 */
[----:B------:R-:W5:Y:S01]  /*3910*/  LDS.128 R36, [R78+0x18d0] ;  /* 0x0018d0004e247984 */ /* 0x000f620000000c00 */
[----:B------:R-:W-:-:S03]  /*3920*/  FFMA R60, R97, R60, R30 ;  /* 0x0000003c613c7223 */ /* 0x000fc6000000001e */
[----:B------:R-:W0:Y:S01]  /*3930*/  LDS.128 R28, [R78+0x8d0] ;  /* 0x0008d0004e1c7984 */ /* 0x000e220000000c00 */
[C---:B-1----:R-:W-:Y:S02]  /*3940*/  FFMA R11, R97.reuse, R40, R11 ;  /* 0x00000028610b7223 */ /* 0x042fe4000000000b */
[C---:B--2---:R-:W-:Y:S02]  /*3950*/  FFMA R15, R97.reuse, R44, R15 ;  /* 0x0000002c610f7223 */ /* 0x044fe4000000000f */
[C---:B------:R-:W-:Y:S02]  /*3960*/  FFMA R41, R96.reuse, R41, R11 ;  /* 0x0000002960297223 */ /* 0x040fe4000000000b */
[----:B------:R-:W-:Y:S01]  /*3970*/  FFMA R52, R97, R52, R23 ;  /* 0x0000003461347223 */ /* 0x000fe20000000017 */
[----:B------:R-:W1:Y:S01]  /*3980*/  LDS.128 R8, [R78+0x12d0] ;  /* 0x0012d0004e087984 */ /* 0x000e620000000c00 */
[----:B------:R-:W-:Y:S02]  /*3990*/  FFMA R45, R96, R45, R15 ;  /* 0x0000002d602d7223 */ /* 0x000fe4000000000f */
[----:B------:R-:W-:Y:S01]  /*39a0*/  FFMA R58, R93, R58, R57 ;  /* 0x0000003a5d3a7223 */ /* 0x000fe20000000039 */
[----:B------:R-:W2:Y:S01]  /*39b0*/  LDS.128 R20, [R78+0xad0] ;  /* 0x000ad0004e147984 */ /* 0x000ea20000000c00 */
[----:B------:R-:W-:-:S03]  /*39c0*/  FFMA R48, R97, R48, R19 ;  /* 0x0000003061307223 */ /* 0x000fc60000000013 */
[----:B------:R-:W0:Y:S01]  /*39d0*/  LDS.128 R12, [R78+0x1ad0] ;  /* 0x001ad0004e0c7984 */ /* 0x000e220000000c00 */
[----:B---3--:R-:W-:-:S03]  /*39e0*/  FFMA R58, R56, R59, R58 ;  /* 0x0000003b383a7223 */ /* 0x008fc6000000003a */
[----:B------:R-:W3:Y:S01]  /*39f0*/  LDS.128 R16, [R78+0x2d0] ;  /* 0x0002d0004e107984 */ /* 0x000ee20000000c00 */
[C---:B------:R-:W-:Y:S02]  /*3a00*/  FFMA R60, R96.reuse, R61, R60 ;  /* 0x0000003d603c7223 */ /* 0x040fe4000000003c */
[C---:B------:R-:W-:Y:S01]  /*3a10*/  FFMA R64, R96.reuse, R65, R64 ;  /* 0x0000004160407223 */ /* 0x040fe20000000040 */
[----:B------:R-:W-:Y:S01]  /*3a20*/  LDS R97, [R80.X4+0x2ae0] ;  /* 0x002ae00050617984 */ /* 0x000fe20000004800 */
[C---:B------:R-:W-:Y:S02]  /*3a30*/  FFMA R48, R96.reuse, R49, R48 ;  /* 0x0000003160307223 */ /* 0x040fe40000000030 */
[----:B------:R-:W-:Y:S02]  /*3a40*/  FFMA R52, R96, R53, R52 ;  /* 0x0000003560347223 */ /* 0x000fe40000000034 */
[----:B----4-:R-:W-:Y:S01]  /*3a50*/  FFMA R58, R24, R95, R58 ;  /* 0x0000005f183a7223 */ /* 0x010fe2000000003a */
[----:B------:R-:W-:Y:S01]  /*3a60*/  LDS R96, [R80.X4+0x2ba4] ;  /* 0x002ba40050607984 */ /* 0x000fe20000004800 */
[----:B------:R-:W-:-:S02]  /*3a70*/  FFMA R62, R93, R62, R60 ;  /* 0x0000003e5d3e7223 */ /* 0x000fc4000000003c */
[C---:B------:R-:W-:Y:S01]  /*3a80*/  FFMA R66, R93.reuse, R66, R64 ;  /* 0x000000425d427223 */ /* 0x040fe20000000040 */
[----:B------:R-:W4:Y:S01]  /*3a90*/  LDS R24, [R80.X4+0x2a1c] ;  /* 0x002a1c0050187984 */ /* 0x000f220000004800 */
[C---:B------:R-:W-:Y:S02]  /*3aa0*/  FFMA R70, R93.reuse, R70, R69 ;  /* 0x000000465d467223 */ /* 0x040fe40000000045 */
[C---:B------:R-:W-:Y:S02]  /*3ab0*/  FFMA R41, R93.reuse, R42, R41 ;  /* 0x0000002a5d297223 */ /* 0x040fe40000000029 */
[C---:B------:R-:W-:Y:S02]  /*3ac0*/  FFMA R45, R93.reuse, R46, R45 ;  /* 0x0000002e5d2d7223 */ /* 0x040fe4000000002d */
[C---:B------:R-:W-:Y:S02]  /*3ad0*/  FFMA R48, R93.reuse, R50, R48 ;  /* 0x000000325d307223 */ /* 0x040fe40000000030 */
[----:B------:R-:W-:-:S02]  /*3ae0*/  FFMA R52, R93, R54, R52 ;  /* 0x000000365d347223 */ /* 0x000fc40000000034 */
[C---:B------:R-:W-:Y:S01]  /*3af0*/  FFMA R62, R56.reuse, R63, R62 ;  /* 0x0000003f383e7223 */ /* 0x040fe2000000003e */
[----:B------:R-:W-:Y:S01]  /*3b00*/  LDS R93, [R80.X4+0x2c68] ;  /* 0x002c6800505d7984 */ /* 0x000fe20000004800 */
[C---:B------:R-:W-:Y:S02]  /*3b10*/  FFMA R66, R56.reuse, R67, R66 ;  /* 0x0000004338427223 */ /* 0x040fe40000000042 */
[C---:B------:R-:W-:Y:S02]  /*3b20*/  FFMA R70, R56.reuse, R71, R70 ;  /* 0x0000004738467223 */ /* 0x040fe40000000046 */
[C---:B------:R-:W-:Y:S02]  /*3b30*/  FFMA R43, R56.reuse, R43, R41 ;  /* 0x0000002b382b7223 */ /* 0x040fe40000000029 */
[C---:B------:R-:W-:Y:S02]  /*3b40*/  FFMA R47, R56.reuse, R47, R45 ;  /* 0x0000002f382f7223 */ /* 0x040fe4000000002d */
[----:B------:R-:W-:-:S02]  /*3b50*/  FFMA R51, R56, R51, R48 ;  /* 0x0000003338337223 */ /* 0x000fc40000000030 */
[----:B------:R-:W-:Y:S02]  /*3b60*/  FFMA R55, R56, R55, R52 ;  /* 0x0000003738377223 */ /* 0x000fe40000000034 */
[----:B------:R-:W-:Y:S02]  /*3b70*/  FFMA R25, R94, R25, R58 ;  /* 0x000000195e197223 */ /* 0x000fe4000000003a */
[----:B------:R-:W4:Y:S01]  /*3b80*/  LDS.128 R56, [R78+0xe0] ;  /* 0x0000e0004e387984 */ /* 0x000f220000000c00 */
[C---:B0-----:R-:W-:Y:S02]  /*3b90*/  FFMA R32, R95.reuse, R32, R66 ;  /* 0x000000205f207223 */ /* 0x041fe40000000042 */
[C---:B-----5:R-:W-:Y:S01]  /*3ba0*/  FFMA R36, R95.reuse, R36, R70 ;  /* 0x000000245f247223 */ /* 0x060fe20000000046 */
[----:B------:R-:W0:Y:S04]  /*3bb0*/  LDS.128 R64, [R78+0x10e0] ;  /* 0x0010e0004e407984 */ /* 0x000e280000000c00 */
[----:B------:R-:W5:Y:S01]  /*3bc0*/  LDS.128 R68, [R78+0x18e0] ;  /* 0x0018e0004e447984 */ /* 0x000f620000000c00 */
[----:B------:R-:W-:-:S03]  /*3bd0*/  FFMA R28, R95, R28, R62 ;  /* 0x0000001c5f1c7223 */ /* 0x000fc6000000003e */
[----:B------:R-:W0:Y:S01]  /*3be0*/  LDS.128 R60, [R78+0x8e0] ;  /* 0x0008e0004e3c7984 */ /* 0x000e220000000c00 */
[C---:B-1----:R-:W-:Y:S02]  /*3bf0*/  FFMA R8, R95.reuse, R8, R51 ;  /* 0x000000085f087223 */ /* 0x042fe40000000033 */
[C---:B--2---:R-:W-:Y:S01]  /*3c00*/  FFMA R20, R95.reuse, R20, R47 ;  /* 0x000000145f147223 */ /* 0x044fe2000000002f */
[----:B------:R-:W1:Y:S01]  /*3c10*/  LDS.128 R48, [R78+0xae0] ;  /* 0x000ae0004e307984 */ /* 0x000e620000000c00 */
[----:B------:R-:W-:-:S03]  /*3c20*/  FFMA R12, R95, R12, R55 ;  /* 0x0000000c5f0c7223 */ /* 0x000fc60000000037 */
[----:B------:R-:W2:Y:S01]  /*3c30*/  LDS.128 R44, [R78+0x2e0] ;  /* 0x0002e0004e2c7984 */ /* 0x000ea20000000c00 */
[----:B---3--:R-:W-:-:S03]  /*3c40*/  FFMA R16, R95, R16, R43 ;  /* 0x000000105f107223 */ /* 0x008fc6000000002b */
[----:B------:R-:W3:Y:S01]  /*3c50*/  LDS.128 R52, [R78+0x12e0] ;  /* 0x0012e0004e347984 */ /* 0x000ee20000000c00 */
[----:B------:R-:W-:-:S03]  /*3c60*/  FFMA R26, R91, R26, R25 ;  /* 0x0000001a5b1a7223 */ /* 0x000fc60000000019 */
[----:B------:R-:W0:Y:S01]  /*3c70*/  LDS.128 R40, [R78+0x1ae0] ;  /* 0x001ae0004e287984 */ /* 0x000e220000000c00 */
[----:B------:R-:W-:Y:S02]  /*3c80*/  FFMA R32, R94, R33, R32 ;  /* 0x000000215e207223 */ /* 0x000fe40000000020 */
[----:B----4-:R-:W-:Y:S01]  /*3c90*/  FFMA R26, R24, R27, R26 ;  /* 0x0000001b181a7223 */ /* 0x010fe2000000001a */
[----:B------:R-:W-:Y:S01]  /*3ca0*/  LDS R95, [R80.X4+0x3100] ;  /* 0x00310000505f7984 */ /* 0x000fe20000004800 */
[C---:B------:R-:W-:Y:S02]  /*3cb0*/  FFMA R28, R94.reuse, R29, R28 ;  /* 0x0000001d5e1c7223 */ /* 0x040fe4000000001c */
[C---:B------:R-:W-:Y:S02]  /*3cc0*/  FFMA R36, R94.reuse, R37, R36 ;  /* 0x000000255e247223 */ /* 0x040fe40000000024 */
[C---:B------:R-:W-:Y:S02]  /*3cd0*/  FFMA R17, R94.reuse, R17, R16 ;  /* 0x000000115e117223 */ /* 0x040fe40000000010 */
[----:B------:R-:W-:-:S02]  /*3ce0*/  FFMA R21, R94, R21, R20 ;  /* 0x000000155e157223 */ /* 0x000fc40000000014 */
[C---:B------:R-:W-:Y:S02]  /*3cf0*/  FFMA R8, R94.reuse, R9, R8 ;  /* 0x000000095e087223 */ /* 0x040fe40000000008 */
[----:B------:R-:W-:Y:S02]  /*3d00*/  FFMA R12, R94, R13, R12 ;  /* 0x0000000d5e0c7223 */ /* 0x000fe4000000000c */
[C---:B------:R-:W-:Y:S01]  /*3d10*/  FFMA R34, R91.reuse, R34, R32 ;  /* 0x000000225b227223 */ /* 0x040fe20000000020 */
[----:B------:R-:W-:Y:S01]  /*3d20*/  LDS R94, [R80.X4+0x2eb4] ;  /* 0x002eb400505e7984 */ /* 0x000fe20000004800 */
[----:B------:R-:W-:Y:S02]  /*3d30*/  FFMA R26, R56, R97, R26 ;  /* 0x00000061381a7223 */ /* 0x000fe4000000001a */
[C---:B------:R-:W-:Y:S01]  /*3d40*/  FFMA R30, R91.reuse, R30, R28 ;  /* 0x0000001e5b1e7223 */ /* 0x040fe2000000001c */
[----:B------:R-:W4:Y:S01]  /*3d50*/  LDS R56, [R80.X4+0x2d2c] ;  /* 0x002d2c0050387984 */ /* 0x000f220000004800 */
[----:B------:R-:W-:-:S02]  /*3d60*/  FFMA R38, R91, R38, R36 ;  /* 0x000000265b267223 */ /* 0x000fc40000000024 */
        /* <DEDUP_REMOVED lines=9> */
[C---:B------:R-:W-:Y:S02]  /*3e00*/  FFMA R23, R24.reuse, R23, R21 ;  /* 0x0000001718177223 */ /* 0x040fe40000000015 */
[C---:B------:R-:W-:Y:S02]  /*3e10*/  FFMA R11, R24.reuse, R11, R8 ;  /* 0x0000000b180b7223 */ /* 0x040fe40000000008 */
[----:B------:R-:W-:Y:S02]  /*3e20*/  FFMA R15, R24, R15, R12 ;  /* 0x0000000f180f7223 */ /* 0x000fe4000000000c */
[----:B------:R-:W-:-:S02]  /*3e30*/  FFMA R57, R96, R57, R26 ;  /* 0x0000003960397223 */ /* 0x000fc4000000001a */
[----:B------:R-:W4:Y:S01]  /*3e40*/  LDS.128 R24, [R78+0xf0] ;  /* 0x0000f0004e187984 */ /* 0x000f220000000c00 */
[C---:B0-----:R-:W-:Y:S02]  /*3e50*/  FFMA R34, R97.reuse, R64, R34 ;  /* 0x0000004061227223 */ /* 0x041fe40000000022 */
[C---:B-----5:R-:W-:Y:S02]  /*3e60*/  FFMA R38, R97.reuse, R68, R38 ;  /* 0x0000004461267223 */ /* 0x060fe40000000026 */
[C---:B------:R-:W-:Y:S02]  /*3e70*/  FFMA R34, R96.reuse, R65, R34 ;  /* 0x0000004160227223 */ /* 0x040fe40000000022 */
[----:B------:R-:W-:Y:S02]  /*3e80*/  FFMA R69, R96, R69, R38 ;  /* 0x0000004560457223 */ /* 0x000fe40000000026 */
[----:B------:R-:W0:Y:S01]  /*3e90*/  LDS.128 R36, [R78+0x18f0] ;  /* 0x0018f0004e247984 */ /* 0x000e220000000c00 */
[----:B------:R-:W-:-:S02]  /*3ea0*/  FFMA R60, R97, R60, R30 ;  /* 0x0000003c613c7223 */ /* 0x000fc4000000001e */
[----:B------:R-:W-:Y:S01]  /*3eb0*/  FFMA R66, R93, R66, R34 ;  /* 0x000000425d427223 */ /* 0x000fe20000000022 */
[----:B------:R-:W5:Y:S04]  /*3ec0*/  LDS.128 R28, [R78+0x8f0] ;  /* 0x0008f0004e1c7984 */ /* 0x000f680000000c00 */
[----:B------:R-:W0:Y:S01]  /*3ed0*/  LDS.128 R32, [R78+0x10f0] ;  /* 0x0010f0004e207984 */ /* 0x000e220000000c00 */
[C---:B-1----:R-:W-:Y:S02]  /*3ee0*/  FFMA R23, R97.reuse, R48, R23 ;  /* 0x0000003061177223 */ /* 0x042fe40000000017 */
[C---:B--2---:R-:W-:Y:S02]  /*3ef0*/  FFMA R19, R97.reuse, R44, R19 ;  /* 0x0000002c61137223 */ /* 0x044fe40000000013 */
[----:B---3--:R-:W-:-:S02]  /*3f00*/  FFMA R11, R97, R52, R11 ;  /* 0x00000034610b7223 */ /* 0x008fc4000000000b */
[C---:B------:R-:W-:Y:S02]  /*3f10*/  FFMA R49, R96.reuse, R49, R23 ;  /* 0x0000003160317223 */ /* 0x040fe40000000017 */
[----:B------:R-:W-:Y:S01]  /*3f20*/  FFMA R15, R97, R40, R15 ;  /* 0x00000028610f7223 */ /* 0x000fe2000000000f */
[----:B------:R-:W1:Y:S01]  /*3f30*/  LDS.128 R20, [R78+0xaf0] ;  /* 0x000af0004e147984 */ /* 0x000e620000000c00 */
[C---:B------:R-:W-:Y:S02]  /*3f40*/  FFMA R45, R96.reuse, R45, R19 ;  /* 0x0000002d602d7223 */ /* 0x040fe40000000013 */
[C---:B------:R-:W-:Y:S01]  /*3f50*/  FFMA R53, R96.reuse, R53, R11 ;  /* 0x0000003560357223 */ /* 0x040fe2000000000b */
[----:B------:R-:W2:Y:S01]  /*3f60*/  LDS.128 R16, [R78+0x2f0] ;  /* 0x0002f0004e107984 */ /* 0x000ea20000000c00 */
[----:B------:R-:W-:-:S03]  /*3f70*/  FFMA R41, R96, R41, R15 ;  /* 0x0000002960297223 */ /* 0x000fc6000000000f */
[----:B------:R-:W3:Y:S01]  /*3f80*/  LDS.128 R8, [R78+0x12f0] ;  /* 0x0012f0004e087984 */ /* 0x000ee20000000c00 */
[----:B------:R-:W-:-:S03]  /*3f90*/  FFMA R58, R93, R58, R57 ;  /* 0x0000003a5d3a7223 */ /* 0x000fc60000000039 */
[----:B------:R-:W1:Y:S01]  /*3fa0*/  LDS.128 R12, [R78+0x1af0] ;  /* 0x001af0004e0c7984 */ /* 0x000e620000000c00 */
[----:B----4-:R-:W-:Y:S02]  /*3fb0*/  FFMA R58, R56, R59, R58 ;  /* 0x0000003b383a7223 */ /* 0x010fe4000000003a */
[----:B------:R-:W-:Y:S01]  /*3fc0*/  FFMA R60, R96, R61, R60 ;  /* 0x0000003d603c7223 */ /* 0x000fe2000000003c */
[----:B------:R-:W-:Y:S01]  /*3fd0*/  LDS R97, [R80.X4+0x3410] ;  /* 0x0034100050617984 */ /* 0x000fe20000004800 */
[C---:B------:R-:W-:Y:S02]  /*3fe0*/  FFMA R69, R93.reuse, R70, R69 ;  /* 0x000000465d457223 */ /* 0x040fe40000000045 */
[----:B------:R-:W-:Y:S01]  /*3ff0*/  FFMA R58, R24, R99, R58 ;  /* 0x00000063183a7223 */ /* 0x000fe2000000003a */
[----:B------:R-:W-:Y:S01]  /*4000*/  LDS R96, [R80.X4+0x31c4] ;  /* 0x0031c40050607984 */ /* 0x000fe20000004800 */
[C---:B------:R-:W-:Y:S02]  /*4010*/  FFMA R62, R93.reuse, R62, R60 ;  /* 0x0000003e5d3e7223 */ /* 0x040fe4000000003c */
[C---:B------:R-:W-:Y:S01]  /*4020*/  FFMA R45, R93.reuse, R46, R45 ;  /* 0x0000002e5d2d7223 */ /* 0x040fe2000000002d */
[----:B------:R-:W4:Y:S01]  /*4030*/  LDS R24, [R80.X4+0x303c] ;  /* 0x00303c0050187984 */ /* 0x000f220000004800 */
[----:B------:R-:W-:-:S02]  /*4040*/  FFMA R49, R93, R50, R49 ;  /* 0x000000325d317223 */ /* 0x000fc40000000031 */
[C---:B------:R-:W-:Y:S02]  /*4050*/  FFMA R53, R93.reuse, R54, R53 ;  /* 0x000000365d357223 */ /* 0x040fe40000000035 */
[----:B------:R-:W-:Y:S02]  /*4060*/  FFMA R41, R93, R42, R41 ;  /* 0x0000002a5d297223 */ /* 0x000fe40000000029 */
[C---:B------:R-:W-:Y:S01]  /*4070*/  FFMA R71, R56.reuse, R71, R69 ;  /* 0x0000004738477223 */ /* 0x040fe20000000045 */
[----:B------:R-:W-:Y:S01]  /*4080*/  LDS R93, [R80.X4+0x3288] ;  /* 0x00328800505d7984 */ /* 0x000fe20000004800 */
[C---:B------:R-:W-:Y:S02]  /*4090*/  FFMA R62, R56.reuse, R63, R62 ;  /* 0x0000003f383e7223 */ /* 0x040fe4000000003e */
[C---:B------:R-:W-:Y:S02]  /*40a0*/  FFMA R66, R56.reuse, R67, R66 ;  /* 0x0000004338427223 */ /* 0x040fe40000000042 */
[----:B------:R-:W-:-:S02]  /*40b0*/  FFMA R47, R56, R47, R45 ;  /* 0x0000002f382f7223 */ /* 0x000fc4000000002d */
[C---:B------:R-:W-:Y:S02]  /*40c0*/  FFMA R51, R56.reuse, R51, R49 ;  /* 0x0000003338337223 */ /* 0x040fe40000000031 */
[C---:B------:R-:W-:Y:S02]  /*40d0*/  FFMA R55, R56.reuse, R55, R53 ;  /* 0x0000003738377223 */ /* 0x040fe40000000035 */
[----:B------:R-:W-:Y:S02]  /*40e0*/  FFMA R43, R56, R43, R41 ;  /* 0x0000002b382b7223 */ /* 0x000fe40000000029 */
[----:B------:R-:W-:Y:S02]  /*40f0*/  FFMA R25, R94, R25, R58 ;  /* 0x000000195e197223 */ /* 0x000fe4000000003a */
[----:B------:R-:W4:Y:S01]  /*4100*/  LDS.128 R56, [R78+0x100] ;  /* 0x000100004e387984 */ /* 0x000f220000000c00 */
[C---:B0-----:R-:W-:Y:S02]  /*4110*/  FFMA R36, R99.reuse, R36, R71 ;  /* 0x0000002463247223 */ /* 0x041fe40000000047 */
[C---:B-----5:R-:W-:Y:S01]  /*4120*/  FFMA R28, R99.reuse, R28, R62 ;  /* 0x0000001c631c7223 */ /* 0x060fe2000000003e */
[----:B------:R-:W0:Y:S01]  /*4130*/  LDS.128 R68, [R78+0x1900] ;  /* 0x001900004e447984 */ /* 0x000e220000000c00 */
[----:B------:R-:W-:-:S03]  /*4140*/  FFMA R32, R99, R32, R66 ;  /* 0x0000002063207223 */ /* 0x000fc60000000042 */
[----:B------:R-:W5:Y:S04]  /*4150*/  LDS.128 R60, [R78+0x900] ;  /* 0x000900004e3c7984 */ /* 0x000f680000000c00 */
[----:B------:R-:W0:Y:S01]  /*4160*/  LDS.128 R64, [R78+0x1100] ;  /* 0x001100004e407984 */ /* 0x000e220000000c00 */
[C---:B-1----:R-:W-:Y:S02]  /*4170*/  FFMA R20, R99.reuse, R20, R51 ;  /* 0x0000001463147223 */ /* 0x042fe40000000033 */
[C---:B--2---:R-:W-:Y:S01]  /*4180*/  FFMA R16, R99.reuse, R16, R47 ;  /* 0x0000001063107223 */ /* 0x044fe2000000002f */
[----:B------:R-:W1:Y:S01]  /*4190*/  LDS.128 R48, [R78+0x1300] ;  /* 0x001300004e307984 */ /* 0x000e620000000c00 */
[----:B---3--:R-:W-:-:S03]  /*41a0*/  FFMA R8, R99, R8, R55 ;  /* 0x0000000863087223 */ /* 0x008fc60000000037 */
[----:B------:R-:W2:Y:S01]  /*41b0*/  LDS.128 R44, [R78+0xb00] ;  /* 0x000b00004e2c7984 */ /* 0x000ea20000000c00 */
[----:B------:R-:W-:-:S03]  /*41c0*/  FFMA R12, R99, R12, R43 ;  /* 0x0000000c630c7223 */ /* 0x000fc6000000002b */
[----:B------:R-:W3:Y:S04]  /*41d0*/  LDS.128 R52, [R78+0x1b00] ;  /* 0x001b00004e347984 */ /* 0x000ee80000000c00 */
[----:B------:R-:W0:Y:S01]  /*41e0*/  LDS.128 R40, [R78+0x300] ;  /* 0x000300004e287984 */ /* 0x000e220000000c00 */
[----:B------:R-:W-:Y:S02]  /*41f0*/  FFMA R26, R91, R26, R25 ;  /* 0x0000001a5b1a7223 */ /* 0x000fe40000000019 */
[C---:B------:R-:W-:Y:S01]  /*4200*/  FFMA R37, R94.reuse, R37, R36 ;  /* 0x000000255e257223 */ /* 0x040fe20000000024 */
[----:B------:R-:W-:Y:S01]  /*4210*/  LDS R99, [R80.X4+0x3d40] ;  /* 0x003d400050637984 */ /* 0x000fe20000004800 */
[C---:B------:R-:W-:Y:S02]  /*4220*/  FFMA R28, R94.reuse, R29, R28 ;  /* 0x0000001d5e1c7223 */ /* 0x040fe4000000001c */
[----:B------:R-:W-:-:S02]  /*4230*/  FFMA R32, R94, R33, R32 ;  /* 0x000000215e207223 */ /* 0x000fc40000000020 */
[----:B------:R-:W-:Y:S02]  /*4240*/  FFMA R37, R91, R38, R37 ;  /* 0x000000265b257223 */ /* 0x000fe40000000025 */
[----:B----4-:R-:W-:Y:S02]  /*4250*/  FFMA R26, R24, R27, R26 ;  /* 0x0000001b181a7223 */ /* 0x010fe4000000001a */
[C---:B------:R-:W-:Y:S02]  /*4260*/  FFMA R16, R94.reuse, R17, R16 ;  /* 0x000000115e107223 */ /* 0x040fe40000000010 */
[C---:B------:R-:W-:Y:S02]  /*4270*/  FFMA R20, R94.reuse, R21, R20 ;  /* 0x000000155e147223 */ /* 0x040fe40000000014 */
[C---:B------:R-:W-:Y:S02]  /*4280*/  FFMA R8, R94.reuse, R9, R8 ;  /* 0x000000095e087223 */ /* 0x040fe40000000008 */
[----:B------:R-:W-:-:S02]  /*4290*/  FFMA R12, R94, R13, R12 ;  /* 0x0000000d5e0c7223 */ /* 0x000fc4000000000c */
[C---:B------:R-:W-:Y:S01]  /*42a0*/  FFMA R30, R91.reuse, R30, R28 ;  /* 0x0000001e5b1e7223 */ /* 0x040fe2000000001c */
[----:B------:R-:W-:Y:S01]  /*42b0*/  LDS R94, [R80.X4+0x34d4] ;  /* 0x0034d400505e7984 */ /* 0x000fe20000004800 */
[C---:B------:R-:W-:Y:S02]  /*42c0*/  FFMA R34, R91.reuse, R34, R32 ;  /* 0x000000225b227223 */ /* 0x040fe40000000020 */
[----:B------:R-:W-:Y:S02]  /*42d0*/  FFMA R39, R24, R39, R37 ;  /* 0x0000002718277223 */ /* 0x000fe40000000025 */
[----:B------:R-:W-:Y:S02]  /*42e0*/  FFMA R26, R56, R95, R26 ;  /* 0x0000005f381a7223 */ /* 0x000fe4000000001a */
        /* <DEDUP_REMOVED lines=8> */
[----:B0-----:R-:W-:Y:S02]  /*4370*/  FFMA R39, R95, R68, R39 ;  /* 0x000000445f277223 */ /* 0x001fe40000000027 */
[----:B------:R-:W-:-:S02]  /*4380*/  FFMA R19, R24, R19, R16 ;  /* 0x0000001318137223 */ /* 0x000fc40000000010 */
[C---:B------:R-:W-:Y:S02]  /*4390*/  FFMA R23, R24.reuse, R23, R20 ;  /* 0x0000001718177223 */ /* 0x040fe40000000014 */
[C---:B------:R-:W-:Y:S02]  /*43a0*/  FFMA R11, R24.reuse, R11, R8 ;  /* 0x0000000b180b7223 */ /* 0x040fe40000000008 */
[----:B------:R-:W-:Y:S02]  /*43b0*/  FFMA R15, R24, R15, R12 ;  /* 0x0000000f180f7223 */ /* 0x000fe4000000000c */
[----:B------:R-:W-:Y:S02]  /*43c0*/  FFMA R57, R96, R57, R26 ;  /* 0x0000003960397223 */ /* 0x000fe4000000001a */
[C---:B-----5:R-:W-:Y:S01]  /*43d0*/  FFMA R30, R95.reuse, R60, R30 ;  /* 0x0000003c5f1e7223 */ /* 0x060fe2000000001e */
[----:B------:R-:W0:Y:S01]  /*43e0*/  LDS.128 R24, [R78+0x110] ;  /* 0x000110004e187984 */ /* 0x000e220000000c00 */
[----:B------:R-:W-:-:S02]  /*43f0*/  FFMA R34, R95, R64, R34 ;  /* 0x000000405f227223 */ /* 0x000fc40000000022 */
[C---:B------:R-:W-:Y:S02]  /*4400*/  FFMA R69, R96.reuse, R69, R39 ;  /* 0x0000004560457223 */ /* 0x040fe40000000027 */
[----:B------:R-:W5:Y:S01]  /*4410*/  LDS.128 R36, [R78+0x1910] ;  /* 0x001910004e247984 */ /* 0x000f620000000c00 */
[C---:B------:R-:W-:Y:S02]  /*4420*/  FFMA R61, R96.reuse, R61, R30 ;  /* 0x0000003d603d7223 */ /* 0x040fe4000000001e */
[----:B------:R-:W-:Y:S01]  /*4430*/  FFMA R65, R96, R65, R34 ;  /* 0x0000004160417223 */ /* 0x000fe20000000022 */
[----:B------:R-:W0:Y:S04]  /*4440*/  LDS.128 R28, [R78+0x910] ;  /* 0x000910004e1c7984 */ /* 0x000e280000000c00 */
[----:B------:R-:W5:Y:S01]  /*4450*/  LDS.128 R32, [R78+0x1110] ;  /* 0x001110004e207984 */ /* 0x000f620000000c00 */
[----:B-1----:R-:W-:-:S02]  /*4460*/  FFMA R11, R95, R48, R11 ;  /* 0x000000305f0b7223 */ /* 0x002fc4000000000b */
[C---:B--2---:R-:W-:Y:S02]  /*4470*/  FFMA R23, R95.reuse, R44, R23 ;  /* 0x0000002c5f177223 */ /* 0x044fe40000000017 */
[C---:B---3--:R-:W-:Y:S02]  /*4480*/  FFMA R15, R95.reuse, R52, R15 ;  /* 0x000000345f0f7223 */ /* 0x048fe4000000000f */
[----:B------:R-:W-:Y:S02]  /*4490*/  FFMA R19, R95, R40, R19 ;  /* 0x000000285f137223 */ /* 0x000fe40000000013 */
[C---:B------:R-:W-:Y:S01]  /*44a0*/  FFMA R49, R96.reuse, R49, R11 ;  /* 0x0000003160317223 */ /* 0x040fe2000000000b */
[----:B------:R-:W-:Y:S01]  /*44b0*/  LDS R95, [R80.X4+0x38a8] ;  /* 0x0038a800505f7984 */ /* 0x000fe20000004800 */
[C---:B------:R-:W-:Y:S02]  /*44c0*/  FFMA R45, R96.reuse, R45, R23 ;  /* 0x0000002d602d7223 */ /* 0x040fe40000000017 */
[C---:B------:R-:W-:Y:S01]  /*44d0*/  FFMA R53, R96.reuse, R53, R15 ;  /* 0x0000003560357223 */ /* 0x040fe2000000000f */
[----:B------:R-:W1:Y:S01]  /*44e0*/  LDS.128 R8, [R78+0x310] ;  /* 0x000310004e087984 */ /* 0x000e620000000c00 */
[----:B------:R-:W-:-:S03]  /*44f0*/  FFMA R41, R96, R41, R19 ;  /* 0x0000002960297223 */ /* 0x000fc60000000013 */
[----:B------:R-:W2:Y:S04]  /*4500*/  LDS.128 R20, [R78+0x1310] ;  /* 0x001310004e147984 */ /* 0x000ea80000000c00 */
[----:B------:R-:W3:Y:S04]  /*4510*/  LDS.128 R12, [R78+0x1b10] ;  /* 0x001b10004e0c7984 */ /* 0x000ee80000000c00 */
[----:B------:R-:W1:Y:S01]  /*4520*/  LDS.128 R16, [R78+0xb10] ;  /* 0x000b10004e107984 */ /* 0x000e620000000c00 */
[C---:B------:R-:W-:Y:S02]  /*4530*/  FFMA R58, R93.reuse, R58, R57 ;  /* 0x0000003a5d3a7223 */ /* 0x040fe40000000039 */
[----:B------:R-:W-:Y:S01]  /*4540*/  FFMA R69, R93, R70, R69 ;  /* 0x000000465d457223 */ /* 0x000fe20000000045 */
[----:B------:R-:W-:Y:S01]  /*4550*/  LDS R96, [R80.X4+0x37e4] ;  /* 0x0037e40050607984 */ /* 0x000fe20000004800 */
[----:B----4-:R-:W-:-:S02]  /*4560*/  FFMA R58, R56, R59, R58 ;  /* 0x0000003b383a7223 */ /* 0x010fc4000000003a */
[C---:B------:R-:W-:Y:S02]  /*4570*/  FFMA R62, R93.reuse, R62, R61 ;  /* 0x0000003e5d3e7223 */ /* 0x040fe4000000003d */
[----:B------:R-:W-:Y:S02]  /*4580*/  FFMA R66, R93, R66, R65 ;  /* 0x000000425d427223 */ /* 0x000fe40000000041 */
[----:B------:R-:W-:Y:S02]  /*4590*/  FFMA R71, R56, R71, R69 ;  /* 0x0000004738477223 */ /* 0x000fe40000000045 */
[----:B0-----:R-:W-:Y:S02]  /*45a0*/  FFMA R24, R24, R97, R58 ;  /* 0x0000006118187223 */ /* 0x001fe4000000003a */
[C---:B------:R-:W-:Y:S02]  /*45b0*/  FFMA R62, R56.reuse, R63, R62 ;  /* 0x0000003f383e7223 */ /* 0x040fe4000000003e */
[----:B------:R-:W-:-:S02]  /*45c0*/  FFMA R66, R56, R67, R66 ;  /* 0x0000004338427223 */ /* 0x000fc40000000042 */
[----:B------:R-:W-:Y:S02]  /*45d0*/  FFMA R24, R94, R25, R24 ;  /* 0x000000195e187223 */ /* 0x000fe40000000018 */
[C---:B-----5:R-:W-:Y:S01]  /*45e0*/  FFMA R36, R97.reuse, R36, R71 ;  /* 0x0000002461247223 */ /* 0x060fe20000000047 */
[----:B------:R-:W-:Y:S01]  /*45f0*/  LDS R25, [R80.X4+0x3720] ;  /* 0x0037200050197984 */ /* 0x000fe20000004800 */
[C---:B------:R-:W-:Y:S02]  /*4600*/  FFMA R28, R97.reuse, R28, R62 ;  /* 0x0000001c611c7223 */ /* 0x040fe4000000003e */
[----:B------:R-:W-:Y:S01]  /*4610*/  FFMA R32, R97, R32, R66 ;  /* 0x0000002061207223 */ /* 0x000fe20000000042 */
[----:B------:R-:W0:Y:S04]  /*4620*/  LDS.128 R68, [R78+0x1920] ;  /* 0x001920004e447984 */ /* 0x000e280000000c00 */
[----:B------:R-:W4:Y:S04]  /*4630*/  LDS.128 R60, [R78+0x920] ;  /* 0x000920004e3c7984 */ /* 0x000f280000000c00 */
[----:B------:R-:W5:Y:S01]  /*4640*/  LDS.128 R64, [R78+0x1120] ;  /* 0x001120004e407984 */ /* 0x000f620000000c00 */
        /* <DEDUP_REMOVED lines=8> */
[----:B------:R-:W-:Y:S02]  /*46d0*/  FFMA R55, R56, R55, R53 ;  /* 0x0000003738377223 */ /* 0x000fe40000000035 */
[----:B------:R-:W0:Y:S01]  /*46e0*/  LDS.128 R56, [R78+0x120] ;  /* 0x000120004e387984 */ /* 0x000e220000000c00 */
[C---:B-1----:R-:W-:Y:S02]  /*46f0*/  FFMA R8, R97.reuse, R8, R43 ;  /* 0x0000000861087223 */ /* 0x042fe4000000002b */
[C---:B--2---:R-:W-:Y:S01]  /*4700*/  FFMA R20, R97.reuse, R20, R51 ;  /* 0x0000001461147223 */ /* 0x044fe20000000033 */
[----:B------:R-:W-:Y:S01]  /*4710*/  LDS.128 R40, [R78+0x1320] ;  /* 0x001320004e287984 */ /* 0x000fe20000000c00 */
[----:B---3--:R-:W-:-:S03]  /*4720*/  FFMA R12, R97, R12, R55 ;  /* 0x0000000c610c7223 */ /* 0x008fc60000000037 */
[----:B------:R-:W1:Y:S01]  /*4730*/  LDS.128 R48, [R78+0x320] ;  /* 0x000320004e307984 */ /* 0x000e620000000c00 */
[----:B------:R-:W-:-:S03]  /*4740*/  FFMA R8, R94, R9, R8 ;  /* 0x000000095e087223 */ /* 0x000fc60000000008 */
[----:B------:R-:W2:Y:S01]  /*4750*/  LDS.128 R52, [R78+0xb20] ;  /* 0x000b20004e347984 */ /* 0x000ea20000000c00 */
[----:B------:R-:W-:-:S03]  /*4760*/  FFMA R16, R97, R16, R47 ;  /* 0x0000001061107223 */ /* 0x000fc6000000002f */
[----:B------:R-:W3:Y:S01]  /*4770*/  LDS.128 R44, [R78+0x1b20] ;  /* 0x001b20004e2c7984 */ /* 0x000ee20000000c00 */
[C---:B------:R-:W-:Y:S02]  /*4780*/  FFMA R20, R94.reuse, R21, R20 ;  /* 0x000000155e147223 */ /* 0x040fe40000000014 */
[C---:B------:R-:W-:Y:S01]  /*4790*/  FFMA R8, R91.reuse, R10, R8 ;  /* 0x0000000a5b087223 */ /* 0x040fe20000000008 */
[----:B------:R-:W-:Y:S01]  /*47a0*/  LDS R97, [R80.X4+0x4050] ;  /* 0x0040500050617984 */ /* 0x000fe20000004800 */
[----:B------:R-:W-:Y:S02]  /*47b0*/  FFMA R22, R91, R22, R20 ;  /* 0x000000165b167223 */ /* 0x000fe40000000014 */
[----:B------:R-:W-:Y:S02]  /*47c0*/  FFMA R36, R94, R37, R36 ;  /* 0x000000255e247223 */ /* 0x000fe40000000024 */
[----:B------:R-:W-:Y:S02]  /*47d0*/  FFMA R20, R98, R11, R8 ;  /* 0x0000000b62147223 */ /* 0x000fe40000000008 */
[----:B------:R-:W1:Y:S01]  /*47e0*/  LDS.128 R8, [R78+0x130] ;  /* 0x000130004e087984 */ /* 0x000e620000000c00 */
[----:B------:R-:W-:-:S02]  /*47f0*/  FFMA R28, R94, R29, R28 ;  /* 0x0000001d5e1c7223 */ /* 0x000fc4000000001c */
[----:B------:R-:W-:Y:S02]  /*4800*/  FFMA R32, R94, R33, R32 ;  /* 0x000000215e207223 */ /* 0x000fe40000000020 */
[C---:B------:R-:W-:Y:S02]  /*4810*/  FFMA R38, R91.reuse, R38, R36 ;  /* 0x000000265b267223 */ /* 0x040fe40000000024 */
[C---:B------:R-:W-:Y:S02]  /*4820*/  FFMA R30, R91.reuse, R30, R28 ;  /* 0x0000001e5b1e7223 */ /* 0x040fe4000000001c */
[----:B------:R-:W-:Y:S02]  /*4830*/  FFMA R34, R91, R34, R32 ;  /* 0x000000225b227223 */ /* 0x000fe40000000020 */
[----:B------:R-:W-:Y:S02]  /*4840*/  FFMA R38, R98, R39, R38 ;  /* 0x0000002762267223 */ /* 0x000fe40000000026 */
[----:B------:R-:W-:-:S02]  /*4850*/  FFMA R16, R94, R17, R16 ;  /* 0x000000115e107223 */ /* 0x000fc40000000010 */
[C---:B------:R-:W-:Y:S02]  /*4860*/  FFMA R30, R98.reuse, R31, R30 ;  /* 0x0000001f621e7223 */ /* 0x040fe4000000001e */
[----:B------:R-:W-:Y:S02]  /*4870*/  FFMA R34, R98, R35, R34 ;  /* 0x0000002362227223 */ /* 0x000fe40000000022 */
[----:B0-----:R-:W-:Y:S02]  /*4880*/  FFMA R38, R25, R68, R38 ;  /* 0x0000004419267223 */ /* 0x001fe40000000026 */
[----:B------:R-:W-:Y:S02]  /*4890*/  FFMA R12, R94, R13, R12 ;  /* 0x0000000d5e0c7223 */ /* 0x000fe4000000000c */
[----:B------:R-:W-:Y:S01]  /*48a0*/  FFMA R16, R91, R18, R16 ;  /* 0x000000125b107223 */ /* 0x000fe20000000010 */
[----:B------:R-:W0:Y:S01]  /*48b0*/  LDS R94, [R80.X4+0x3af4] ;  /* 0x003af400505e7984 */ /* 0x000e220000004800 */
[----:B----4-:R-:W-:-:S02]  /*48c0*/  FFMA R30, R25, R60, R30 ;  /* 0x0000003c191e7223 */ /* 0x010fc4000000001e */
[----:B-----5:R-:W-:Y:S02]  /*48d0*/  FFMA R34, R25, R64, R34 ;  /* 0x0000004019227223 */ /* 0x020fe40000000022 */
[C---:B------:R-:W-:Y:S02]  /*48e0*/  FFMA R26, R91.reuse, R26, R24 ;  /* 0x0000001a5b1a7223 */ /* 0x040fe40000000018 */
[----:B------:R-:W-:Y:S02]  /*48f0*/  FFMA R12, R91, R14, R12 ;  /* 0x0000000e5b0c7223 */ /* 0x000fe4000000000c */
[----:B------:R-:W-:Y:S01]  /*4900*/  FFMA R69, R96, R69, R38 ;  /* 0x0000004560457223 */ /* 0x000fe20000000026 */
[----:B------:R-:W-:Y:S01]  /*4910*/  LDS R91, [R80.X4+0x3bb8] ;  /* 0x003bb800505b7984 */ /* 0x000fe20000004800 */
[----:B------:R-:W-:Y:S02]  /*4920*/  FFMA R21, R98, R19, R16 ;  /* 0x0000001362157223 */ /* 0x000fe40000000010 */
[C---:B------:R-:W-:Y:S01]  /*4930*/  FFMA R30, R96.reuse, R61, R30 ;  /* 0x0000003d601e7223 */ /* 0x040fe2000000001e */
[----:B------:R-:W4:Y:S01]  /*4940*/  LDS.128 R36, [R78+0x1930] ;  /* 0x001930004e247984 */ /* 0x000f220000000c00 */
[----:B------:R-:W-:-:S02]  /*4950*/  FFMA R34, R96, R65, R34 ;  /* 0x0000004160227223 */ /* 0x000fc40000000022 */
[C---:B------:R-:W-:Y:S01]  /*4960*/  FFMA R26, R98.reuse, R27, R26 ;  /* 0x0000001b621a7223 */ /* 0x040fe2000000001a */
[----:B------:R-:W5:Y:S01]  /*4970*/  LDS.128 R16, [R78+0x1130] ;  /* 0x001130004e107984 */ /* 0x000f620000000c00 */
[C---:B------:R-:W-:Y:S02]  /*4980*/  FFMA R23, R98.reuse, R23, R22 ;  /* 0x0000001762177223 */ /* 0x040fe40000000016 */
[----:B------:R-:W-:Y:S02]  /*4990*/  FFMA R98, R98, R15, R12 ;  /* 0x0000000f62627223 */ /* 0x000fe4000000000c */
[----:B------:R-:W0:Y:S01]  /*49a0*/  LDS.128 R12, [R78+0x930] ;  /* 0x000930004e0c7984 */ /* 0x000e220000000c00 */
[C---:B------:R-:W-:Y:S02]  /*49b0*/  FFMA R62, R95.reuse, R62, R30 ;  /* 0x0000003e5f3e7223 */ /* 0x040fe4000000001e */
[----:B------:R-:W-:Y:S01]  /*49c0*/  FFMA R66, R95, R66, R34 ;  /* 0x000000425f427223 */ /* 0x000fe20000000022 */
[----:B------:R-:W-:Y:S01]  /*49d0*/  LDS.128 R28, [R78+0xb30] ;  /* 0x000b30004e1c7984 */ /* 0x000fe20000000c00 */
[----:B------:R-:W-:-:S03]  /*49e0*/  FFMA R26, R56, R25, R26 ;  /* 0x00000019381a7223 */ /* 0x000fc6000000001a */
[----:B------:R-:W0:Y:S01]  /*49f0*/  LDS.128 R32, [R78+0x330] ;  /* 0x000330004e207984 */ /* 0x000e220000000c00 */
[----:B------:R-:W-:Y:S02]  /*4a00*/  FFMA R26, R96, R57, R26 ;  /* 0x00000039601a7223 */ /* 0x000fe4000000001a */
[C---:B-1----:R-:W-:Y:S02]  /*4a10*/  FFMA R20, R25.reuse, R48, R20 ;  /* 0x0000003019147223 */ /* 0x042fe40000000014 */
[C---:B--2---:R-:W-:Y:S02]  /*4a20*/  FFMA R21, R25.reuse, R52, R21 ;  /* 0x0000003419157223 */ /* 0x044fe40000000015 */
[----:B------:R-:W-:Y:S02]  /*4a30*/  FFMA R23, R25, R40, R23 ;  /* 0x0000002819177223 */ /* 0x000fe40000000017 */
[----:B------:R-:W-:Y:S02]  /*4a40*/  FFMA R58, R95, R58, R26 ;  /* 0x0000003a5f3a7223 */ /* 0x000fe4000000001a */
[----:B---3--:R-:W-:-:S02]  /*4a50*/  FFMA R44, R25, R44, R98 ;  /* 0x0000002c192c7223 */ /* 0x008fc40000000062 */
[C---:B------:R-:W-:Y:S01]  /*4a60*/  FFMA R49, R96.reuse, R49, R20 ;  /* 0x0000003160317223 */ /* 0x040fe20000000014 */
[----:B------:R-:W1:Y:S01]  /*4a70*/  LDS.128 R24, [R78+0x1330] ;  /* 0x001330004e187984 */ /* 0x000e620000000c00 */
[C---:B------:R-:W-:Y:S02]  /*4a80*/  FFMA R53, R96.reuse, R53, R21 ;  /* 0x0000003560357223 */ /* 0x040fe40000000015 */
[----:B------:R-:W-:Y:S01]  /*4a90*/  FFMA R41, R96, R41, R23 ;  /* 0x0000002960297223 */ /* 0x000fe20000000017 */
[----:B------:R-:W-:Y:S01]  /*4aa0*/  LDS R98, [R80.X4+0x51ec] ;  /* 0x0051ec0050627984 */ /* 0x000fe20000004800 */
[----:B------:R-:W-:-:S03]  /*4ab0*/  FFMA R58, R100, R59, R58 ;  /* 0x0000003b643a7223 */ /* 0x000fc6000000003a */
[----:B------:R-:W2:Y:S01]  /*4ac0*/  LDS.128 R20, [R78+0x1b30] ;  /* 0x001b30004e147984 */ /* 0x000ea20000000c00 */
[----:B------:R-:W-:Y:S02]  /*4ad0*/  FFMA R49, R95, R50, R49 ;  /* 0x000000325f317223 */ /* 0x000fe40000000031 */
[----:B------:R-:W-:Y:S02]  /*4ae0*/  FFMA R58, R8, R93, R58 ;  /* 0x0000005d083a7223 */ /* 0x000fe4000000003a */
[----:B------:R-:W3:Y:S01]  /*4af0*/  LDS R8, [R80.X4+0x3c7c] ;  /* 0x003c7c0050087984 */ /* 0x000ee20000004800 */
[----:B------:R-:W-:-:S03]  /*4b00*/  FFMA R52, R100, R51, R49 ;  /* 0x0000003364347223 */ /* 0x000fc60000000031 */
[----:B------:R-:W1:Y:S01]  /*4b10*/  LDS.128 R48, [R78+0x140] ;  /* 0x000140004e307984 */ /* 0x000e620000000c00 */
[C---:B------:R-:W-:Y:S02]  /*4b20*/  FFMA R70, R95.reuse, R70, R69 ;  /* 0x000000465f467223 */ /* 0x040fe40000000045 */
[----:B------:R-:W-:Y:S02]  /*4b30*/  FFMA R44, R96, R45, R44 ;  /* 0x0000002d602c7223 */ /* 0x000fe4000000002c */
[C---:B------:R-:W-:Y:S01]  /*4b40*/  FFMA R41, R95.reuse, R42, R41 ;  /* 0x0000002a5f297223 */ /* 0x040fe20000000029 */
[----:B------:R-:W-:Y:S01]  /*4b50*/  LDS R96, [R80.X4+0x3e04] ;  /* 0x003e040050607984 */ /* 0x000fe20000004800 */
[----:B------:R-:W-:Y:S02]  /*4b60*/  FFMA R70, R100, R71, R70 ;  /* 0x0000004764467223 */ /* 0x000fe40000000046 */
[C---:B------:R-:W-:Y:S02]  /*4b70*/  FFMA R53, R95.reuse, R54, R53 ;  /* 0x000000365f357223 */ /* 0x040fe40000000035 */
[----:B------:R-:W-:-:S02]  /*4b80*/  FFMA R44, R95, R46, R44 ;  /* 0x0000002e5f2c7223 */ /* 0x000fc4000000002c */
[----:B------:R-:W-:Y:S01]  /*4b90*/  FFMA R66, R100, R67, R66 ;  /* 0x0000004364427223 */ /* 0x000fe20000000042 */
[----:B------:R-:W-:Y:S01]  /*4ba0*/  LDS R95, [R80.X4+0x3ec8] ;  /* 0x003ec800505f7984 */ /* 0x000fe20000004800 */
[----:B0-----:R-:W-:Y:S02]  /*4bb0*/  FFMA R58, R94, R9, R58 ;  /* 0x000000095e3a7223 */ /* 0x001fe4000000003a */
[C---:B------:R-:W-:Y:S02]  /*4bc0*/  FFMA R9, R100.reuse, R43, R41 ;  /* 0x0000002b64097223 */ /* 0x040fe40000000029 */
[----:B------:R-:W0:Y:S01]  /*4bd0*/  LDS.128 R40, [R78+0x1140] ;  /* 0x001140004e287984 */ /* 0x000e220000000c00 */
[C---:B------:R-:W-:Y:S02]  /*4be0*/  FFMA R62, R100.reuse, R63, R62 ;  /* 0x0000003f643e7223 */ /* 0x040fe4000000003e */
[----:B------:R-:W-:Y:S02]  /*4bf0*/  FFMA R55, R100, R55, R53 ;  /* 0x0000003764377223 */ /* 0x000fe40000000035 */
[----:B----4-:R-:W-:-:S02]  /*4c00*/  FFMA R36, R93, R36, R70 ;  /* 0x000000245d247223 */ /* 0x010fc40000000046 */
[----:B------:R-:W-:Y:S01]  /*4c10*/  FFMA R100, R100, R47, R44 ;  /* 0x0000002f64647223 */ /* 0x000fe2000000002c */
[----:B------:R-:W4:Y:S01]  /*4c20*/  LDS.128 R68, [R78+0xb40] ;  /* 0x000b40004e447984 */ /* 0x000f220000000c00 */
[----:B------:R-:W-:Y:S02]  /*4c30*/  FFMA R10, R91, R10, R58 ;  /* 0x0000000a5b0a7223 */ /* 0x000fe4000000003a */
[C---:B-----5:R-:W-:Y:S01]  /*4c40*/  FFMA R16, R93.reuse, R16, R66 ;  /* 0x000000105d107223 */ /* 0x060fe20000000042 */
[----:B------:R-:W5:Y:S01]  /*4c50*/  LDS.128 R44, [R78+0x940] ;  /* 0x000940004e2c7984 */ /* 0x000f620000000c00 */
[----:B------:R-:W-:-:S03]  /*4c60*/  FFMA R12, R93, R12, R62 ;  /* 0x0000000c5d0c7223 */ /* 0x000fc6000000003e */
[----:B------:R-:W0:Y:S04]  /*4c70*/  LDS.128 R56, [R78+0x1940] ;  /* 0x001940004e387984 */ /* 0x000e280000000c00 */
[----:B------:R-:W0:Y:S01]  /*4c80*/  LDS.128 R64, [R78+0x1340] ;  /* 0x001340004e407984 */ /* 0x000e220000000c00 */
[C---:B------:R-:W-:Y:S02]  /*4c90*/  FFMA R32, R93.reuse, R32, R52 ;  /* 0x000000205d207223 */ /* 0x040fe40000000034 */
[C---:B------:R-:W-:Y:S01]  /*4ca0*/  FFMA R28, R93.reuse, R28, R55 ;  /* 0x0000001c5d1c7223 */ /* 0x040fe20000000037 */
[----:B------:R-:W0:Y:S04]  /*4cb0*/  LDS.128 R60, [R78+0x340] ;  /* 0x000340004e3c7984 */ /* 0x000e280000000c00 */
[----:B------:R-:W0:Y:S01]  /*4cc0*/  LDS.128 R52, [R78+0x1b40] ;  /* 0x001b40004e347984 */ /* 0x000e220000000c00 */
[----:B-1----:R-:W-:-:S02]  /*4cd0*/  FFMA R9, R93, R24, R9 ;  /* 0x000000185d097223 */ /* 0x002fc40000000009 */
[----:B--2---:R-:W-:Y:S02]  /*4ce0*/  FFMA R20, R93, R20, R100 ;  /* 0x000000145d147223 */ /* 0x004fe40000000064 */
[C---:B------:R-:W-:Y:S01]  /*4cf0*/  FFMA R9, R94.reuse, R25, R9 ;  /* 0x000000195e097223 */ /* 0x040fe20000000009 */
[----:B------:R-:W-:Y:S01]  /*4d00*/  LDS R93, [R80.X4+0x44e8] ;  /* 0x0044e800505d7984 */ /* 0x000fe20000004800 */
[C---:B------:R-:W-:Y:S02]  /*4d10*/  FFMA R12, R94.reuse, R13, R12 ;  /* 0x0000000d5e0c7223 */ /* 0x040fe4000000000c */
[C---:B------:R-:W-:Y:S01]  /*4d20*/  FFMA R16, R94.reuse, R17, R16 ;  /* 0x000000115e107223 */ /* 0x040fe20000000010 */
[----:B------:R-:W-:Y:S01]  /*4d30*/  LDS R100, [R80.X4+0x4edc] ;  /* 0x004edc0050647984 */ /* 0x000fe20000004800 */
[C---:B------:R-:W-:Y:S02]  /*4d40*/  FFMA R36, R94.reuse, R37, R36 ;  /* 0x000000255e247223 */ /* 0x040fe40000000024 */
[----:B------:R-:W-:-:S02]  /*4d50*/  FFMA R33, R94, R33, R32 ;  /* 0x000000215e217223 */ /* 0x000fc40000000020 */
[C---:B------:R-:W-:Y:S02]  /*4d60*/  FFMA R28, R94.reuse, R29, R28 ;  /* 0x0000001d5e1c7223 */ /* 0x040fe4000000001c */
[----:B------:R-:W-:Y:S02]  /*4d70*/  FFMA R20, R94, R21, R20 ;  /* 0x000000155e147223 */ /* 0x000fe40000000014 */
[C---:B------:R-:W-:Y:S01]  /*4d80*/  FFMA R9, R91.reuse, R26, R9 ;  /* 0x0000001a5b097223 */ /* 0x040fe20000000009 */
[----:B------:R-:W1:Y:S01]  /*4d90*/  LDS R94, [R80.X4+0x3f8c] ;  /* 0x003f8c00505e7984 */ /* 0x000e620000004800 */
[----:B---3--:R-:W-:Y:S02]  /*4da0*/  FFMA R10, R8, R11, R10 ;  /* 0x0000000b080a7223 */ /* 0x008fe4000000000a */
[C---:B------:R-:W-:Y:S02]  /*4db0*/  FFMA R14, R91.reuse, R14, R12 ;  /* 0x0000000e5b0e7223 */ /* 0x040fe4000000000c */
        /* <DEDUP_REMOVED lines=9> */
[C---:B------:R-:W-:Y:S01]  /*4e50*/  FFMA R35, R8.reuse, R35, R33 ;  /* 0x0000002308237223 */ /* 0x040fe20000000021 */
[----:B------:R-:W-:Y:S01]  /*4e60*/  LDS.128 R36, [R78+0x1150] ;  /* 0x001150004e247984 */ /* 0x000fe20000000c00 */
[C---:B------:R-:W-:Y:S02]  /*4e70*/  FFMA R31, R8.reuse, R31, R28 ;  /* 0x0000001f081f7223 */ /* 0x040fe4000000001c */
[C---:B------:R-:W-:Y:S02]  /*4e80*/  FFMA R27, R8.reuse, R27, R9 ;  /* 0x0000001b081b7223 */ /* 0x040fe40000000009 */
[----:B------:R-:W-:Y:S02]  /*4e90*/  FFMA R23, R8, R23, R20 ;  /* 0x0000001708177223 */ /* 0x000fe40000000014 */
[----:B------:R-:W-:-:S02]  /*4ea0*/  FFMA R48, R48, R99, R10 ;  /* 0x0000006330307223 */ /* 0x000fc4000000000a */
[----:B------:R-:W2:Y:S01]  /*4eb0*/  LDS.128 R8, [R78+0x950] ;  /* 0x000950004e087984 */ /* 0x000ea20000000c00 */
[C---:B0-----:R-:W-:Y:S02]  /*4ec0*/  FFMA R18, R99.reuse, R40, R18 ;  /* 0x0000002863127223 */ /* 0x041fe40000000012 */
[C---:B----4-:R-:W-:Y:S02]  /*4ed0*/  FFMA R31, R99.reuse, R68, R31 ;  /* 0x00000044631f7223 */ /* 0x050fe4000000001f */
[C---:B-----5:R-:W-:Y:S02]  /*4ee0*/  FFMA R44, R99.reuse, R44, R14 ;  /* 0x0000002c632c7223 */ /* 0x060fe4000000000e */
[----:B------:R-:W-:Y:S01]  /*4ef0*/  FFMA R18, R96, R41, R18 ;  /* 0x0000002960127223 */ /* 0x000fe20000000012 */
[----:B------:R-:W0:Y:S01]  /*4f00*/  LDS.128 R12, [R78+0x150] ;  /* 0x000150004e0c7984 */ /* 0x000e220000000c00 */
[C---:B------:R-:W-:Y:S02]  /*4f10*/  FFMA R16, R99.reuse, R56, R16 ;  /* 0x0000003863107223 */ /* 0x040fe40000000010 */
[----:B------:R-:W-:-:S02]  /*4f20*/  FFMA R27, R99, R64, R27 ;  /* 0x00000040631b7223 */ /* 0x000fc4000000001b */
[----:B------:R-:W-:Y:S02]  /*4f30*/  FFMA R60, R99, R60, R35 ;  /* 0x0000003c633c7223 */ /* 0x000fe40000000023 */
[C---:B------:R-:W-:Y:S01]  /*4f40*/  FFMA R69, R96.reuse, R69, R31 ;  /* 0x0000004560457223 */ /* 0x040fe2000000001f */
[----:B------:R-:W3:Y:S01]  /*4f50*/  LDS.128 R32, [R78+0x1950] ;  /* 0x001950004e207984 */ /* 0x000ee20000000c00 */
[----:B------:R-:W-:Y:S02]  /*4f60*/  FFMA R42, R95, R42, R18 ;  /* 0x0000002a5f2a7223 */ /* 0x000fe40000000012 */
[C---:B------:R-:W-:Y:S01]  /*4f70*/  FFMA R57, R96.reuse, R57, R16 ;  /* 0x0000003960397223 */ /* 0x040fe20000000010 */
[----:B------:R-:W4:Y:S01]  /*4f80*/  LDS.128 R28, [R78+0x1b50] ;  /* 0x001b50004e1c7984 */ /* 0x000f220000000c00 */
[----:B------:R-:W-:Y:S02]  /*4f90*/  FFMA R52, R99, R52, R23 ;  /* 0x0000003463347223 */ /* 0x000fe40000000017 */
[C---:B------:R-:W-:Y:S01]  /*4fa0*/  FFMA R65, R96.reuse, R65, R27 ;  /* 0x0000004160417223 */ /* 0x040fe2000000001b */
[----:B------:R-:W5:Y:S01]  /*4fb0*/  LDS.128 R20, [R78+0x350] ;  /* 0x000350004e147984 */ /* 0x000f620000000c00 */
[----:B------:R-:W-:-:S03]  /*4fc0*/  FFMA R45, R96, R45, R44 ;  /* 0x0000002d602d7223 */ /* 0x000fc6000000002c */
[----:B------:R-:W0:Y:S04]  /*4fd0*/  LDS.128 R16, [R78+0xb50] ;  /* 0x000b50004e107984 */ /* 0x000e280000000c00 */
[----:B------:R-:W0:Y:S04]  /*4fe0*/  LDS.128 R24, [R78+0x1350] ;  /* 0x001350004e187984 */ /* 0x000e280000000c00 */
[----:B------:R-:W3:Y:S01]  /*4ff0*/  LDS R44, [R80.X4+0x4114] ;  /* 0x00411400502c7984 */ /* 0x000ee20000004800 */
[----:B------:R-:W-:Y:S02]  /*5000*/  FFMA R46, R95, R46, R45 ;  /* 0x0000002e5f2e7223 */ /* 0x000fe4000000002d */
[----:B------:R-:W-:Y:S01]  /*5010*/  FFMA R48, R96, R49, R48 ;  /* 0x0000003160307223 */ /* 0x000fe20000000030 */
[----:B------:R-:W-:Y:S01]  /*5020*/  LDS R99, [R80.X4+0x4fa0] ;  /* 0x004fa00050637984 */ /* 0x000fe20000004800 */
[----:B-1----:R-:W-:-:S02]  /*5030*/  FFMA R46, R94, R47, R46 ;  /* 0x0000002f5e2e7223 */ /* 0x002fc4000000002e */
[C---:B------:R-:W-:Y:S02]  /*5040*/  FFMA R61, R96.reuse, R61, R60 ;  /* 0x0000003d603d7223 */ /* 0x040fe4000000003c */
[----:B------:R-:W-:Y:S02]  /*5050*/  FFMA R52, R96, R53, R52 ;  /* 0x0000003560347223 */ /* 0x000fe40000000034 */
[----:B--2---:R-:W-:Y:S01]  /*5060*/  FFMA R46, R97, R8, R46 ;  /* 0x00000008612e7223 */ /* 0x004fe2000000002e */
[----:B------:R-:W-:Y:S01]  /*5070*/  LDS R96, [R80.X4+0x4424] ;  /* 0x0044240050607984 */ /* 0x000fe20000004800 */
[----:B------:R-:W-:-:S03]  /*5080*/  FFMA R50, R95, R50, R48 ;  /* 0x000000325f327223 */ /* 0x000fc60000000030 */
[----:B------:R-:W1:Y:S01]  /*5090*/  LDS R8, [R80.X4+0x429c] ;  /* 0x00429c0050087984 */ /* 0x000e620000004800 */
[C---:B------:R-:W-:Y:S02]  /*50a0*/  FFMA R57, R95.reuse, R58, R57 ;  /* 0x0000003a5f397223 */ /* 0x040fe40000000039 */
[C---:B------:R-:W-:Y:S02]  /*50b0*/  FFMA R61, R95.reuse, R62, R61 ;  /* 0x0000003e5f3d7223 */ /* 0x040fe4000000003d */
[C---:B------:R-:W-:Y:S02]  /*50c0*/  FFMA R45, R95.reuse, R70, R69 ;  /* 0x000000465f2d7223 */ /* 0x040fe40000000045 */
[C---:B------:R-:W-:Y:S02]  /*50d0*/  FFMA R65, R95.reuse, R66, R65 ;  /* 0x000000425f417223 */ /* 0x040fe40000000041 */
[----:B------:R-:W-:Y:S02]  /*50e0*/  FFMA R52, R95, R54, R52 ;  /* 0x000000365f347223 */ /* 0x000fe40000000034 */
[C---:B------:R-:W-:Y:S01]  /*50f0*/  FFMA R47, R94.reuse, R43, R42 ;  /* 0x0000002b5e2f7223 */ /* 0x040fe2000000002a */
[----:B------:R-:W-:Y:S04]  /*5100*/  LDS R95, [R80.X4+0x4360] ;  /* 0x00436000505f7984 */ /* 0x000fe80000004800 */
[----:B------:R-:W2:Y:S01]  /*5110*/  LDS.128 R40, [R78+0x160] ;  /* 0x000160004e287984 */ /* 0x000ea20000000c00 */
[----:B------:R-:W-:-:S02]  /*5120*/  FFMA R50, R94, R51, R50 ;  /* 0x000000335e327223 */ /* 0x000fc40000000032 */
[C---:B------:R-:W-:Y:S02]  /*5130*/  FFMA R59, R94.reuse, R59, R57 ;  /* 0x0000003b5e3b7223 */ /* 0x040fe40000000039 */
[----:B------:R-:W-:Y:S02]  /*5140*/  FFMA R55, R94, R55, R52 ;  /* 0x000000375e377223 */ /* 0x000fe40000000034 */
[----:B0-----:R-:W-:Y:S02]  /*5150*/  FFMA R50, R12, R97, R50 ;  /* 0x000000610c327223 */ /* 0x001fe40000000032 */
[C---:B------:R-:W-:Y:S02]  /*5160*/  FFMA R63, R94.reuse, R63, R61 ;  /* 0x0000003f5e3f7223 */ /* 0x040fe4000000003d */
[C---:B------:R-:W-:Y:S02]  /*5170*/  FFMA R45, R94.reuse, R71, R45 ;  /* 0x000000475e2d7223 */ /* 0x040fe4000000002d */
[----:B------:R-:W-:Y:S01]  /*5180*/  FFMA R12, R94, R67, R65 ;  /* 0x000000435e0c7223 */ /* 0x000fe20000000041 */
[----:B------:R-:W-:Y:S01]  /*5190*/  LDS.128 R68, [R78+0x960] ;  /* 0x000960004e447984 */ /* 0x000fe20000000c00 */
[----:B---3--:R-:W-:-:S02]  /*51a0*/  FFMA R32, R97, R32, R59 ;  /* 0x0000002061207223 */ /* 0x008fc4000000003b */
[C---:B----4-:R-:W-:Y:S01]  /*51b0*/  FFMA R28, R97.reuse, R28, R55 ;  /* 0x0000001c611c7223 */ /* 0x050fe20000000037 */
[----:B------:R-:W0:Y:S01]  /*51c0*/  LDS.128 R56, [R78+0x360] ;  /* 0x000360004e387984 */ /* 0x000e220000000c00 */
[C---:B------:R-:W-:Y:S02]  /*51d0*/  FFMA R36, R97.reuse, R36, R47 ;  /* 0x0000002461247223 */ /* 0x040fe4000000002f */
[C---:B-----5:R-:W-:Y:S01]  /*51e0*/  FFMA R20, R97.reuse, R20, R63 ;  /* 0x0000001461147223 */ /* 0x060fe2000000003f */
[----:B------:R-:W3:Y:S01]  /*51f0*/  LDS.128 R52, [R78+0xb60] ;  /* 0x000b60004e347984 */ /* 0x000ee20000000c00 */
[C---:B------:R-:W-:Y:S02]  /*5200*/  FFMA R16, R97.reuse, R16, R45 ;  /* 0x0000001061107223 */ /* 0x040fe4000000002d */
[----:B------:R-:W-:Y:S01]  /*5210*/  FFMA R12, R97, R24, R12 ;  /* 0x00000018610c7223 */ /* 0x000fe2000000000c */
[----:B------:R-:W-:Y:S01]  /*5220*/  LDS.128 R64, [R78+0x1160] ;  /* 0x001160004e407984 */ /* 0x000fe20000000c00 */
[----:B------:R-:W-:-:S02]  /*5230*/  FFMA R13, R44, R13, R50 ;  /* 0x0000000d2c0d7223 */ /* 0x000fc40000000032 */
[C---:B------:R-:W-:Y:S01]  /*5240*/  FFMA R9, R44.reuse, R9, R46 ;  /* 0x000000092c097223 */ /* 0x040fe2000000002e */
[----:B------:R-:W4:Y:S01]  /*5250*/  LDS.128 R48, [R78+0x1360] ;  /* 0x001360004e307984 */ /* 0x000f220000000c00 */
[C---:B------:R-:W-:Y:S02]  /*5260*/  FFMA R36, R44.reuse, R37, R36 ;  /* 0x000000252c247223 */ /* 0x040fe40000000024 */
[C---:B------:R-:W-:Y:S01]  /*5270*/  FFMA R33, R44.reuse, R33, R32 ;  /* 0x000000212c217223 */ /* 0x040fe20000000020 */
[----:B------:R-:W-:Y:S01]  /*5280*/  LDS.128 R60, [R78+0x1960] ;  /* 0x001960004e3c7984 */ /* 0x000fe20000000c00 */
[C---:B------:R-:W-:Y:S02]  /*5290*/  FFMA R21, R44.reuse, R21, R20 ;  /* 0x000000152c157223 */ /* 0x040fe40000000014 */
[C---:B------:R-:W-:Y:S01]  /*52a0*/  FFMA R16, R44.reuse, R17, R16 ;  /* 0x000000112c107223 */ /* 0x040fe20000000010 */
[----:B------:R-:W-:Y:S01]  /*52b0*/  LDS R97, [R80.X4+0x4670] ;  /* 0x0046700050617984 */ /* 0x000fe20000004800 */
[----:B------:R-:W-:-:S02]  /*52c0*/  FFMA R12, R44, R25, R12 ;  /* 0x000000192c0c7223 */ /* 0x000fc4000000000c */
[----:B------:R-:W-:Y:S01]  /*52d0*/  FFMA R28, R44, R29, R28 ;  /* 0x0000001d2c1c7223 */ /* 0x000fe2000000001c */
[----:B------:R-:W-:Y:S04]  /*52e0*/  LDS R94, [R80.X4+0x4734] ;  /* 0x00473400505e7984 */ /* 0x000fe80000004800 */
[----:B------:R-:W5:Y:S01]  /*52f0*/  LDS.128 R44, [R78+0x1b60] ;  /* 0x001b60004e2c7984 */ /* 0x000f620000000c00 */
[----:B------:R-:W-:-:S04]  /*5300*/  FFMA R14, R91, R14, R13 ;  /* 0x0000000e5b0e7223 */ /* 0x000fc8000000000d */
[----:B-1----:R-:W-:Y:S02]  /*5310*/  FFMA R14, R8, R15, R14 ;  /* 0x0000000f080e7223 */ /* 0x002fe4000000000e */
[C---:B------:R-:W-:Y:S02]  /*5320*/  FFMA R10, R91.reuse, R10, R9 ;  /* 0x0000000a5b0a7223 */ /* 0x040fe40000000009 */
[----:B--2---:R-:W-:Y:S02]  /*5330*/  FFMA R14, R40, R95, R14 ;  /* 0x0000005f280e7223 */ /* 0x004fe4000000000e */
[C---:B------:R-:W-:Y:S01]  /*5340*/  FFMA R38, R91.reuse, R38, R36 ;  /* 0x000000265b267223 */ /* 0x040fe20000000024 */
[----:B------:R-:W1:Y:S01]  /*5350*/  LDS R40, [R80.X4+0x45ac] ;  /* 0x0045ac0050287984 */ /* 0x000e620000004800 */
        /* <DEDUP_REMOVED lines=11> */
[C---:B------:R-:W-:Y:S01]  /*5410*/  FFMA R27, R8.reuse, R27, R12 ;  /* 0x0000001b081b7223 */ /* 0x040fe2000000000c */
[----:B------:R-:W-:Y:S01]  /*5420*/  LDS.128 R16, [R78+0x970] ;  /* 0x000970004e107984 */ /* 0x000fe20000000c00 */
[----:B------:R-:W-:-:S03]  /*5430*/  FFMA R31, R8, R31, R28 ;  /* 0x0000001f081f7223 */ /* 0x000fc6000000001c */
[----:B------:R-:W2:Y:S01]  /*5440*/  LDS.128 R8, [R78+0x170] ;  /* 0x000170004e087984 */ /* 0x000ea20000000c00 */
[C---:B0-----:R-:W-:Y:S02]  /*5450*/  FFMA R23, R95.reuse, R56, R23 ;  /* 0x000000385f177223 */ /* 0x041fe40000000017 */
[C---:B---3--:R-:W-:Y:S02]  /*5460*/  FFMA R20, R95.reuse, R52, R20 ;  /* 0x000000345f147223 */ /* 0x048fe40000000014 */
[----:B------:R-:W-:Y:S02]  /*5470*/  FFMA R14, R96, R41, R14 ;  /* 0x00000029600e7223 */ /* 0x000fe4000000000e */
[C---:B------:R-:W-:Y:S02]  /*5480*/  FFMA R13, R95.reuse, R68, R13 ;  /* 0x000000445f0d7223 */ /* 0x040fe4000000000d */
[C---:B----4-:R-:W-:Y:S02]  /*5490*/  FFMA R27, R95.reuse, R48, R27 ;  /* 0x000000305f1b7223 */ /* 0x050fe4000000001b */
[----:B-----5:R-:W-:-:S02]  /*54a0*/  FFMA R31, R95, R44, R31 ;  /* 0x0000002c5f1f7223 */ /* 0x020fc4000000001f */
[C---:B------:R-:W-:Y:S02]  /*54b0*/  FFMA R57, R96.reuse, R57, R23 ;  /* 0x0000003960397223 */ /* 0x040fe40000000017 */
[C---:B------:R-:W-:Y:S02]  /*54c0*/  FFMA R53, R96.reuse, R53, R20 ;  /* 0x0000003560357223 */ /* 0x040fe40000000014 */
[----:B------:R-:W0:Y:S01]  /*54d0*/  LDS.128 R20, [R78+0x1b70] ;  /* 0x001b70004e147984 */ /* 0x000e220000000c00 */
[----:B------:R-:W-:Y:S02]  /*54e0*/  FFMA R42, R93, R42, R14 ;  /* 0x0000002a5d2a7223 */ /* 0x000fe4000000000e */
[C---:B------:R-:W-:Y:S02]  /*54f0*/  FFMA R69, R96.reuse, R69, R13 ;  /* 0x0000004560457223 */ /* 0x040fe4000000000d */
[C---:B------:R-:W-:Y:S01]  /*5500*/  FFMA R49, R96.reuse, R49, R27 ;  /* 0x0000003160317223 */ /* 0x040fe2000000001b */
[----:B------:R-:W3:Y:S01]  /*5510*/  LDS.128 R12, [R78+0x1170] ;  /* 0x001170004e0c7984 */ /* 0x000ee20000000c00 */
[----:B------:R-:W-:-:S03]  /*5520*/  FFMA R45, R96, R45, R31 ;  /* 0x0000002d602d7223 */ /* 0x000fc6000000001f */
[----:B------:R-:W4:Y:S04]  /*5530*/  LDS.128 R24, [R78+0x370] ;  /* 0x000370004e187984 */ /* 0x000f280000000c00 */
[----:B------:R-:W5:Y:S01]  /*5540*/  LDS.128 R28, [R78+0x1370] ;  /* 0x001370004e1c7984 */ /* 0x000f620000000c00 */
[C---:B------:R-:W-:Y:S02]  /*5550*/  FFMA R38, R95.reuse, R64, R38 ;  /* 0x000000405f267223 */ /* 0x040fe40000000026 */
[----:B------:R-:W-:Y:S02]  /*5560*/  FFMA R33, R95, R60, R33 ;  /* 0x0000003c5f217223 */ /* 0x000fe40000000021 */
[C---:B------:R-:W-:Y:S01]  /*5570*/  FFMA R38, R96.reuse, R65, R38 ;  /* 0x0000004160267223 */ /* 0x040fe20000000026 */
[----:B------:R-:W-:Y:S01]  /*5580*/  LDS R95, [R80.X4+0x4980] ;  /* 0x00498000505f7984 */ /* 0x000fe20000004800 */
[----:B------:R-:W-:-:S02]  /*5590*/  FFMA R61, R96, R61, R33 ;  /* 0x0000003d603d7223 */ /* 0x000fc40000000021 */
[----:B------:R-:W-:Y:S01]  /*55a0*/  FFMA R66, R93, R66, R38 ;  /* 0x000000425d427223 */ /* 0x000fe20000000026 */
[----:B------:R-:W-:Y:S01]  /*55b0*/  LDS.128 R32, [R78+0xb70] ;  /* 0x000b70004e207984 */ /* 0x000fe20000000c00 */
[----:B-1----:R-:W-:-:S03]  /*55c0*/  FFMA R42, R40, R43, R42 ;  /* 0x0000002b282a7223 */ /* 0x002fc6000000002a */
[----:B------:R-:W1:Y:S01]  /*55d0*/  LDS.128 R36, [R78+0x1970] ;  /* 0x001970004e247984 */ /* 0x000e620000000c00 */
[C---:B------:R-:W-:Y:S02]  /*55e0*/  FFMA R70, R93.reuse, R70, R69 ;  /* 0x000000465d467223 */ /* 0x040fe40000000045 */
[C---:B------:R-:W-:Y:S01]  /*55f0*/  FFMA R61, R93.reuse, R62, R61 ;  /* 0x0000003e5d3d7223 */ /* 0x040fe2000000003d */
[----:B------:R-:W1:Y:S01]  /*5600*/  LDS R96, [R80.X4+0x48bc] ;  /* 0x0048bc0050607984 */ /* 0x000e620000004800 */
[C---:B------:R-:W-:Y:S02]  /*5610*/  FFMA R57, R93.reuse, R58, R57 ;  /* 0x0000003a5d397223 */ /* 0x040fe40000000039 */
[C---:B------:R-:W-:Y:S02]  /*5620*/  FFMA R53, R93.reuse, R54, R53 ;  /* 0x000000365d357223 */ /* 0x040fe40000000035 */
[C---:B------:R-:W-:Y:S02]  /*5630*/  FFMA R49, R93.reuse, R50, R49 ;  /* 0x000000325d317223 */ /* 0x040fe40000000031 */
[----:B------:R-:W-:-:S02]  /*5640*/  FFMA R45, R93, R46, R45 ;  /* 0x0000002e5d2d7223 */ /* 0x000fc4000000002d */
[C---:B------:R-:W-:Y:S01]  /*5650*/  FFMA R70, R40.reuse, R71, R70 ;  /* 0x0000004728467223 */ /* 0x040fe20000000046 */
[----:B------:R-:W-:Y:S01]  /*5660*/  LDS R93, [R80.X4+0x4b08] ;  /* 0x004b0800505d7984 */ /* 0x000fe20000004800 */
[----:B------:R-:W-:Y:S02]  /*5670*/  FFMA R66, R40, R67, R66 ;  /* 0x0000004328427223 */ /* 0x000fe40000000042 */
[----:B--2---:R-:W-:Y:S02]  /*5680*/  FFMA R8, R8, R97, R42 ;  /* 0x0000006108087223 */ /* 0x004fe4000000002a */
[C---:B------:R-:W-:Y:S02]  /*5690*/  FFMA R61, R40.reuse, R63, R61 ;  /* 0x0000003f283d7223 */ /* 0x040fe4000000003d */
[C---:B------:R-:W-:Y:S02]  /*56a0*/  FFMA R59, R40.reuse, R59, R57 ;  /* 0x0000003b283b7223 */ /* 0x040fe40000000039 */
[----:B------:R-:W-:-:S02]  /*56b0*/  FFMA R55, R40, R55, R53 ;  /* 0x0000003728377223 */ /* 0x000fc40000000035 */
[C---:B------:R-:W-:Y:S02]  /*56c0*/  FFMA R51, R40.reuse, R51, R49 ;  /* 0x0000003328337223 */ /* 0x040fe40000000031 */
[----:B------:R-:W-:Y:S02]  /*56d0*/  FFMA R47, R40, R47, R45 ;  /* 0x0000002f282f7223 */ /* 0x000fe4000000002d */
[----:B------:R-:W2:Y:S01]  /*56e0*/  LDS.128 R40, [R78+0x180] ;  /* 0x000180004e287984 */ /* 0x000ea20000000c00 */
[C---:B------:R-:W-:Y:S02]  /*56f0*/  FFMA R16, R97.reuse, R16, R70 ;  /* 0x0000001061107223 */ /* 0x040fe40000000046 */
[C---:B0-----:R-:W-:Y:S01]  /*5700*/  FFMA R20, R97.reuse, R20, R47 ;  /* 0x0000001461147223 */ /* 0x041fe2000000002f */
[----:B------:R-:W-:Y:S04]  /*5710*/  LDS.128 R68, [R78+0x980] ;  /* 0x000980004e447984 */ /* 0x000fe80000000c00 */
[----:B------:R-:W0:Y:S01]  /*5720*/  LDS.128 R44, [R78+0x1b80] ;  /* 0x001b80004e2c7984 */ /* 0x000e220000000c00 */
[----:B---3--:R-:W-:-:S02]  /*5730*/  FFMA R12, R97, R12, R66 ;  /* 0x0000000c610c7223 */ /* 0x008fc40000000042 */
[C---:B------:R-:W-:Y:S01]  /*5740*/  FFMA R17, R94.reuse, R17, R16 ;  /* 0x000000115e117223 */ /* 0x040fe20000000010 */
[----:B------:R-:W3:Y:S01]  /*5750*/  LDS.128 R64, [R78+0x1180] ;  /* 0x001180004e407984 */ /* 0x000ee20000000c00 */
[C---:B----4-:R-:W-:Y:S02]  /*5760*/  FFMA R24, R97.reuse, R24, R59 ;  /* 0x0000001861187223 */ /* 0x050fe4000000003b */
[----:B-----5:R-:W-:Y:S01]  /*5770*/  FFMA R28, R97, R28, R51 ;  /* 0x0000001c611c7223 */ /* 0x020fe20000000033 */
[----:B------:R-:W-:Y:S04]  /*5780*/  LDS R16, [R80.X4+0x4a44] ;  /* 0x004a440050107984 */ /* 0x000fe80000004800 */
[----:B------:R-:W4:Y:S04]  /*5790*/  LDS.128 R56, [R78+0x1980] ;  /* 0x001980004e387984 */ /* 0x000f280000000c00 */
[----:B------:R-:W5:Y:S01]  /*57a0*/  LDS.128 R48, [R78+0x1380] ;  /* 0x001380004e307984 */ /* 0x000f620000000c00 */
[----:B------:R-:W-:-:S02]  /*57b0*/  FFMA R8, R94, R9, R8 ;  /* 0x000000095e087223 */ /* 0x000fc40000000008 */
[----:B-1----:R-:W-:Y:S02]  /*57c0*/  FFMA R36, R97, R36, R61 ;  /* 0x0000002461247223 */ /* 0x002fe4000000003d */
[----:B------:R-:W-:Y:S01]  /*57d0*/  FFMA R10, R91, R10, R8 ;  /* 0x0000000a5b0a7223 */ /* 0x000fe20000000008 */
[----:B------:R-:W1:Y:S01]  /*57e0*/  LDS.128 R60, [R78+0x380] ;  /* 0x000380004e3c7984 */ /* 0x000e620000000c00 */
[----:B------:R-:W-:Y:S02]  /*57f0*/  FFMA R32, R97, R32, R55 ;  /* 0x0000002061207223 */ /* 0x000fe40000000037 */
[----:B------:R-:W-:Y:S01]  /*5800*/  FFMA R10, R96, R11, R10 ;  /* 0x0000000b600a7223 */ /* 0x000fe2000000000a */
[----:B------:R-:W0:Y:S01]  /*5810*/  LDS.128 R52, [R78+0xb80] ;  /* 0x000b80004e347984 */ /* 0x000e220000000c00 */
[C---:B------:R-:W-:Y:S02]  /*5820*/  FFMA R12, R94.reuse, R13, R12 ;  /* 0x0000000d5e0c7223 */ /* 0x040fe4000000000c */
[C---:B------:R-:W-:Y:S01]  /*5830*/  FFMA R37, R94.reuse, R37, R36 ;  /* 0x000000255e257223 */ /* 0x040fe20000000024 */
[----:B------:R-:W-:Y:S01]  /*5840*/  LDS R97, [R80.X4+0x4c90] ;  /* 0x004c900050617984 */ /* 0x000fe20000004800 */
[----:B------:R-:W-:-:S02]  /*5850*/  FFMA R24, R94, R25, R24 ;  /* 0x000000195e187223 */ /* 0x000fc40000000018 */
[C---:B------:R-:W-:Y:S02]  /*5860*/  FFMA R32, R94.reuse, R33, R32 ;  /* 0x000000215e207223 */ /* 0x040fe40000000020 */
[C---:B------:R-:W-:Y:S02]  /*5870*/  FFMA R28, R94.reuse, R29, R28 ;  /* 0x0000001d5e1c7223 */ /* 0x040fe4000000001c */
[----:B------:R-:W-:Y:S02]  /*5880*/  FFMA R20, R94, R21, R20 ;  /* 0x000000155e147223 */ /* 0x000fe40000000014 */
[----:B------:R-:W1:Y:S01]  /*5890*/  LDS R94, [R80.X4+0x4bcc] ;  /* 0x004bcc00505e7984 */ /* 0x000e620000004800 */
[C---:B------:R-:W-:Y:S02]  /*58a0*/  FFMA R18, R91.reuse, R18, R17 ;  /* 0x000000125b127223 */ /* 0x040fe40000000011 */
[C---:B------:R-:W-:Y:S02]  /*58b0*/  FFMA R14, R91.reuse, R14, R12 ;  /* 0x0000000e5b0e7223 */ /* 0x040fe4000000000c */
[----:B------:R-:W-:-:S02]  /*58c0*/  FFMA R37, R91, R38, R37 ;  /* 0x000000265b257223 */ /* 0x000fc40000000025 */
[C---:B------:R-:W-:Y:S02]  /*58d0*/  FFMA R24, R91.reuse, R26, R24 ;  /* 0x0000001a5b187223 */ /* 0x040fe40000000018 */
[C---:B------:R-:W-:Y:S02]  /*58e0*/  FFMA R17, R91.reuse, R34, R32 ;  /* 0x000000225b117223 */ /* 0x040fe40000000020 */
[C---:B------:R-:W-:Y:S02]  /*58f0*/  FFMA R28, R91.reuse, R30, R28 ;  /* 0x0000001e5b1c7223 */ /* 0x040fe4000000001c */
[----:B------:R-:W-:Y:S02]  /*5900*/  FFMA R22, R91, R22, R20 ;  /* 0x000000165b167223 */ /* 0x000fe40000000014 */
[----:B--2---:R-:W-:Y:S01]  /*5910*/  FFMA R40, R40, R95, R10 ;  /* 0x0000005f28287223 */ /* 0x004fe2000000000a */
[----:B------:R-:W-:Y:S01]  /*5920*/  LDS R91, [R80.X4+0x4e18] ;  /* 0x004e1800505b7984 */ /* 0x000fe20000004800 */
[----:B------:R-:W-:-:S03]  /*5930*/  FFMA R18, R96, R19, R18 ;  /* 0x0000001360127223 */ /* 0x000fc60000000012 */
[----:B------:R-:W2:Y:S01]  /*5940*/  LDS.128 R8, [R78+0x190] ;  /* 0x000190004e087984 */ /* 0x000ea20000000c00 */
[C---:B------:R-:W-:Y:S02]  /*5950*/  FFMA R14, R96.reuse, R15, R14 ;  /* 0x0000000f600e7223 */ /* 0x040fe4000000000e */
[C---:B------:R-:W-:Y:S02]  /*5960*/  FFMA R39, R96.reuse, R39, R37 ;  /* 0x0000002760277223 */ /* 0x040fe40000000025 */
[C---:B------:R-:W-:Y:S02]  /*5970*/  FFMA R27, R96.reuse, R27, R24 ;  /* 0x0000001b601b7223 */ /* 0x040fe40000000018 */
[C---:B------:R-:W-:Y:S02]  /*5980*/  FFMA R17, R96.reuse, R35, R17 ;  /* 0x0000002360117223 */ /* 0x040fe40000000011 */
[C---:B------:R-:W-:Y:S01]  /*5990*/  FFMA R31, R96.reuse, R31, R28 ;  /* 0x0000001f601f7223 */ /* 0x040fe2000000001c */
[----:B------:R-:W-:Y:S01]  /*59a0*/  LDS.128 R32, [R78+0x1990] ;  /* 0x001990004e207984 */ /* 0x000fe20000000c00 */
[----:B------:R-:W-:-:S03]  /*59b0*/  FFMA R22, R96, R23, R22 ;  /* 0x0000001760167223 */ /* 0x000fc60000000016 */
[----:B------:R-:W2:Y:S01]  /*59c0*/  LDS R96, [R80.X4+0x4d54] ;  /* 0x004d540050607984 */ /* 0x000ea20000004800 */
[C---:B0-----:R-:W-:Y:S02]  /*59d0*/  FFMA R22, R95.reuse, R44, R22 ;  /* 0x0000002c5f167223 */ /* 0x041fe40000000016 */
[C---:B---3--:R-:W-:Y:S02]  /*59e0*/  FFMA R64, R95.reuse, R64, R14 ;  /* 0x000000405f407223 */ /* 0x048fe4000000000e */
[C---:B----4-:R-:W-:Y:S01]  /*59f0*/  FFMA R56, R95.reuse, R56, R39 ;  /* 0x000000385f387223 */ /* 0x050fe20000000027 */
[----:B------:R-:W0:Y:S01]  /*5a00*/  LDS.128 R12, [R78+0x990] ;  /* 0x000990004e0c7984 */ /* 0x000e220000000c00 */
[----:B-----5:R-:W-:Y:S02]  /*5a10*/  FFMA R31, R95, R48, R31 ;  /* 0x000000305f1f7223 */ /* 0x020fe4000000001f */
[C---:B------:R-:W-:Y:S01]  /*5a20*/  FFMA R45, R16.reuse, R45, R22 ;  /* 0x0000002d102d7223 */ /* 0x040fe20000000016 */
[----:B------:R-:W3:Y:S04]  /*5a30*/  LDS.128 R36, [R78+0x1190] ;  /* 0x001190004e247984 */ /* 0x000ee80000000c00 */
[----:B------:R-:W4:Y:S01]  /*5a40*/  LDS.128 R20, [R78+0xb90] ;  /* 0x000b90004e147984 */ /* 0x000f220000000c00 */
[----:B------:R-:W-:-:S03]  /*5a50*/  FFMA R49, R16, R49, R31 ;  /* 0x0000003110317223 */ /* 0x000fc6000000001f */
[----:B------:R-:W5:Y:S01]  /*5a60*/  LDS.128 R28, [R78+0x1390] ;  /* 0x001390004e1c7984 */ /* 0x000f620000000c00 */
[C---:B------:R-:W-:Y:S02]  /*5a70*/  FFMA R40, R16.reuse, R41, R40 ;  /* 0x0000002910287223 */ /* 0x040fe40000000028 */
[C---:B-1----:R-:W-:Y:S02]  /*5a80*/  FFMA R27, R95.reuse, R60, R27 ;  /* 0x0000003c5f1b7223 */ /* 0x042fe4000000001b */
[----:B------:R-:W-:Y:S02]  /*5a90*/  FFMA R18, R95, R68, R18 ;  /* 0x000000445f127223 */ /* 0x000fe40000000012 */
[----:B------:R-:W-:Y:S02]  /*5aa0*/  FFMA R42, R93, R42, R40 ;  /* 0x0000002a5d2a7223 */ /* 0x000fe40000000028 */
[----:B------:R-:W-:Y:S02]  /*5ab0*/  FFMA R18, R16, R69, R18 ;  /* 0x0000004510127223 */ /* 0x000fe40000000012 */
[----:B------:R-:W-:-:S02]  /*5ac0*/  FFMA R17, R95, R52, R17 ;  /* 0x000000345f117223 */ /* 0x000fc40000000011 */
[----:B------:R-:W-:Y:S01]  /*5ad0*/  FFMA R61, R16, R61, R27 ;  /* 0x0000003d103d7223 */ /* 0x000fe2000000001b */
[----:B------:R-:W-:Y:S01]  /*5ae0*/  LDS R95, [R80.X4+0x5128] ;  /* 0x00512800505f7984 */ /* 0x000fe20000004800 */
[----:B------:R-:W-:-:S03]  /*5af0*/  FFMA R42, R94, R43, R42 ;  /* 0x0000002b5e2a7223 */ /* 0x000fc6000000002a */
[----:B------:R-:W1:Y:S01]  /*5b00*/  LDS.128 R24, [R78+0x1b90] ;  /* 0x001b90004e187984 */ /* 0x000e620000000c00 */
[C---:B------:R-:W-:Y:S02]  /*5b10*/  FFMA R45, R93.reuse, R46, R45 ;  /* 0x0000002e5d2d7223 */ /* 0x040fe4000000002d */
[----:B--2---:R-:W-:Y:S02]  /*5b20*/  FFMA R8, R8, R97, R42 ;  /* 0x0000006108087223 */ /* 0x004fe4000000002a */
[----:B------:R-:W-:Y:S01]  /*5b30*/  FFMA R70, R93, R70, R18 ;  /* 0x000000465d467223 */ /* 0x000fe20000000012 */
[----:B------:R-:W-:Y:S01]  /*5b40*/  LDS.128 R40, [R78+0x9a0] ;  /* 0x0009a0004e287984 */ /* 0x000fe20000000c00 */
[C---:B------:R-:W-:Y:S02]  /*5b50*/  FFMA R64, R16.reuse, R65, R64 ;  /* 0x0000004110407223 */ /* 0x040fe40000000040 */
[C---:B------:R-:W-:Y:S02]  /*5b60*/  FFMA R57, R16.reuse, R57, R56 ;  /* 0x0000003910397223 */ /* 0x040fe40000000038 */
[----:B------:R-:W-:-:S02]  /*5b70*/  FFMA R53, R16, R53, R17 ;  /* 0x0000003510357223 */ /* 0x000fc40000000011 */
[----:B------:R-:W2:Y:S01]  /*5b80*/  LDS.128 R16, [R78+0x390] ;  /* 0x000390004e107984 */ /* 0x000ea20000000c00 */
[----:B------:R-:W-:Y:S02]  /*5b90*/  FFMA R9, R96, R9, R8 ;  /* 0x0000000960097223 */ /* 0x000fe40000000008 */
[C---:B------:R-:W-:Y:S02]  /*5ba0*/  FFMA R8, R94.reuse, R47, R45 ;  /* 0x0000002f5e087223 */ /* 0x040fe4000000002d */
[----:B------:R-:W1:Y:S01]  /*5bb0*/  LDS.128 R44, [R78+0x1a0] ;  /* 0x0001a0004e2c7984 */ /* 0x000e620000000c00 */
[C---:B------:R-:W-:Y:S02]  /*5bc0*/  FFMA R66, R93.reuse, R66, R64 ;  /* 0x000000425d427223 */ /* 0x040fe40000000040 */
[----:B------:R-:W-:Y:S02]  /*5bd0*/  FFMA R53, R93, R54, R53 ;  /* 0x000000365d357223 */ /* 0x000fe40000000035 */
[----:B------:R-:W-:-:S02]  /*5be0*/  FFMA R70, R94, R71, R70 ;  /* 0x000000475e467223 */ /* 0x000fc40000000046 */
[C---:B------:R-:W-:Y:S02]  /*5bf0*/  FFMA R66, R94.reuse, R67, R66 ;  /* 0x000000435e427223 */ /* 0x040fe40000000042 */
[C---:B------:R-:W-:Y:S02]  /*5c00*/  FFMA R55, R94.reuse, R55, R53 ;  /* 0x000000375e377223 */ /* 0x040fe40000000035 */
[C---:B------:R-:W-:Y:S02]  /*5c10*/  FFMA R57, R93.reuse, R58, R57 ;  /* 0x0000003a5d397223 */ /* 0x040fe40000000039 */
[C---:B------:R-:W-:Y:S02]  /*5c20*/  FFMA R61, R93.reuse, R62, R61 ;  /* 0x0000003e5d3d7223 */ /* 0x040fe4000000003d */
[----:B------:R-:W-:Y:S02]  /*5c30*/  FFMA R49, R93, R50, R49 ;  /* 0x000000325d317223 */ /* 0x000fe40000000031 */
[C---:B------:R-:W-:Y:S01]  /*5c40*/  FFMA R57, R94.reuse, R59, R57 ;  /* 0x0000003b5e397223 */ /* 0x040fe20000000039 */
[----:B------:R-:W-:Y:S01]  /*5c50*/  LDS R93, [R80.X4+0x5438] ;  /* 0x00543800505d7984 */ /* 0x000fe20000004800 */
[----:B------:R-:W-:-:S02]  /*5c60*/  FFMA R63, R94, R63, R61 ;  /* 0x0000003f5e3f7223 */ /* 0x000fc4000000003d */
[----:B------:R-:W-:Y:S02]  /*5c70*/  FFMA R51, R94, R51, R49 ;  /* 0x000000335e337223 */ /* 0x000fe40000000031 */
[C---:B0-----:R-:W-:Y:S01]  /*5c80*/  FFMA R12, R97.reuse, R12, R70 ;  /* 0x0000000c610c7223 */ /* 0x041fe20000000046 */
[----:B------:R-:W0:Y:S01]  /*5c90*/  LDS R94, [R80.X4+0x5064] ;  /* 0x00506400505e7984 */ /* 0x000e220000004800 */
[C---:B---3--:R-:W-:Y:S02]  /*5ca0*/  FFMA R36, R97.reuse, R36, R66 ;  /* 0x0000002461247223 */ /* 0x048fe40000000042 */
[C---:B----4-:R-:W-:Y:S01]  /*5cb0*/  FFMA R20, R97.reuse, R20, R55 ;  /* 0x0000001461147223 */ /* 0x050fe20000000037 */
[----:B------:R-:W3:Y:S04]  /*5cc0*/  LDS.128 R68, [R78+0x11a0] ;  /* 0x0011a0004e447984 */ /* 0x000ee80000000c00 */
[----:B------:R-:W4:Y:S04]  /*5cd0*/  LDS.128 R64, [R78+0x19a0] ;  /* 0x0019a0004e407984 */ /* 0x000f280000000c00 */
[----:B------:R-:W0:Y:S01]  /*5ce0*/  LDS.128 R52, [R78+0x3a0] ;  /* 0x0003a0004e347984 */ /* 0x000e220000000c00 */
[----:B-----5:R-:W-:-:S03]  /*5cf0*/  FFMA R28, R97, R28, R51 ;  /* 0x0000001c611c7223 */ /* 0x020fc60000000033 */
[----:B------:R-:W5:Y:S01]  /*5d00*/  LDS.128 R48, [R78+0x13a0] ;  /* 0x0013a0004e307984 */ /* 0x000f620000000c00 */
[----:B------:R-:W-:Y:S02]  /*5d10*/  FFMA R10, R91, R10, R9 ;  /* 0x0000000a5b0a7223 */ /* 0x000fe40000000009 */
[C---:B-1----:R-:W-:Y:S02]  /*5d20*/  FFMA R8, R97.reuse, R24, R8 ;  /* 0x0000001861087223 */ /* 0x042fe40000000008 */
[----:B------:R-:W-:Y:S02]  /*5d30*/  FFMA R10, R100, R11, R10 ;  /* 0x0000000b640a7223 */ /* 0x000fe4000000000a */
[C---:B------:R-:W-:Y:S02]  /*5d40*/  FFMA R8, R96.reuse, R25, R8 ;  /* 0x0000001960087223 */ /* 0x040fe40000000008 */
[C---:B------:R-:W-:Y:S02]  /*5d50*/  FFMA R32, R97.reuse, R32, R57 ;  /* 0x0000002061207223 */ /* 0x040fe40000000039 */
[----:B--2---:R-:W-:Y:S01]  /*5d60*/  FFMA R16, R97, R16, R63 ;  /* 0x0000001061107223 */ /* 0x004fe2000000003f */
[----:B------:R-:W1:Y:S01]  /*5d70*/  LDS.128 R56, [R78+0xba0] ;  /* 0x000ba0004e387984 */ /* 0x000e620000000c00 */
[----:B------:R-:W-:-:S03]  /*5d80*/  FFMA R12, R96, R13, R12 ;  /* 0x0000000d600c7223 */ /* 0x000fc6000000000c */
[----:B------:R-:W2:Y:S01]  /*5d90*/  LDS.128 R60, [R78+0x1ba0] ;  /* 0x001ba0004e3c7984 */ /* 0x000ea20000000c00 */
[C---:B------:R-:W-:Y:S02]  /*5da0*/  FFMA R36, R96.reuse, R37, R36 ;  /* 0x0000002560247223 */ /* 0x040fe40000000024 */
[C---:B------:R-:W-:Y:S01]  /*5db0*/  FFMA R32, R96.reuse, R33, R32 ;  /* 0x0000002160207223 */ /* 0x040fe20000000020 */
[----:B------:R-:W-:Y:S01]  /*5dc0*/  LDS R97, [R80.X4+0x52b0] ;  /* 0x0052b00050617984 */ /* 0x000fe20000004800 */
[C---:B------:R-:W-:Y:S02]  /*5dd0*/  FFMA R16, R96.reuse, R17, R16 ;  /* 0x0000001160107223 */ /* 0x040fe40000000010 */
[C---:B------:R-:W-:Y:S02]  /*5de0*/  FFMA R20, R96.reuse, R21, R20 ;  /* 0x0000001560147223 */ /* 0x040fe40000000014 */
[----:B------:R-:W-:Y:S02]  /*5df0*/  FFMA R28, R96, R29, R28 ;  /* 0x0000001d601c7223 */ /* 0x000fe4000000001c */
[----:B------:R-:W-:Y:S01]  /*5e00*/  FFMA R26, R91, R26, R8 ;  /* 0x0000001a5b1a7223 */ /* 0x000fe20000000008 */
[----:B------:R-:W-:Y:S01]  /*5e10*/  LDS R96, [R80.X4+0x5374] ;  /* 0x0053740050607984 */ /* 0x000fe20000004800 */
[----:B------:R-:W-:-:S02]  /*5e20*/  FFMA R44, R44, R99, R10 ;  /* 0x000000632c2c7223 */ /* 0x000fc4000000000a */
[C---:B------:R-:W-:Y:S01]  /*5e30*/  FFMA R14, R91.reuse, R14, R12 ;  /* 0x0000000e5b0e7223 */ /* 0x040fe2000000000c */
[----:B------:R-:W1:Y:S01]  /*5e40*/  LDS.128 R8, [R78+0x1b0] ;  /* 0x0001b0004e087984 */ /* 0x000e620000000c00 */
        /* <DEDUP_REMOVED lines=12> */
[C---:B------:R-:W-:Y:S02]  /*5f10*/  FFMA R14, R99.reuse, R40, R14 ;  /* 0x00000028630e7223 */ /* 0x040fe4000000000e */
[----:B------:R-:W-:Y:S02]  /*5f20*/  FFMA R100, R100, R27, R26 ;  /* 0x0000001b64647223 */ /* 0x000fe4000000001a */
[----:B------:R-:W2:Y:S01]  /*5f30*/  LDS.128 R24, [R78+0x11b0] ;  /* 0x0011b0004e187984 */ /* 0x000ea20000000c00 */
[----:B0-----:R-:W-:Y:S02]  /*5f40*/  FFMA R14, R94, R41, R14 ;  /* 0x000000295e0e7223 */ /* 0x001fe4000000000e */
[C---:B---3--:R-:W-:Y:S02]  /*5f50*/  FFMA R68, R99.reuse, R68, R38 ;  /* 0x0000004463447223 */ /* 0x048fe40000000026 */
[C---:B----4-:R-:W-:Y:S01]  /*5f60*/  FFMA R64, R99.reuse, R64, R34 ;  /* 0x0000004063407223 */ /* 0x050fe20000000022 */
[----:B------:R-:W0:Y:S01]  /*5f70*/  LDS.128 R36, [R78+0x9b0] ;  /* 0x0009b0004e247984 */ /* 0x000e220000000c00 */
[----:B------:R-:W-:-:S03]  /*5f80*/  FFMA R19, R99, R52, R19 ;  /* 0x0000003463137223 */ /* 0x000fc60000000013 */
[----:B------:R-:W3:Y:S01]  /*5f90*/  LDS.128 R32, [R78+0x19b0] ;  /* 0x0019b0004e207984 */ /* 0x000ee20000000c00 */
[----:B------:R-:W-:Y:S02]  /*5fa0*/  FFMA R42, R95, R42, R14 ;  /* 0x0000002a5f2a7223 */ /* 0x000fe4000000000e */
[----:B------:R-:W-:Y:S01]  /*5fb0*/  FFMA R53, R94, R53, R19 ;  /* 0x000000355e357223 */ /* 0x000fe20000000013 */
[----:B------:R-:W-:Y:S01]  /*5fc0*/  LDS.128 R12, [R78+0x13b0] ;  /* 0x0013b0004e0c7984 */ /* 0x000fe20000000c00 */
[----:B-----5:R-:W-:-:S03]  /*5fd0*/  FFMA R48, R99, R48, R31 ;  /* 0x0000003063307223 */ /* 0x020fc6000000001f */
[----:B------:R-:W4:Y:S04]  /*5fe0*/  LDS.128 R28, [R78+0x3b0] ;  /* 0x0003b0004e1c7984 */ /* 0x000f280000000c00 */
[----:B------:R-:W5:Y:S01]  /*5ff0*/  LDS.128 R16, [R78+0xbb0] ;  /* 0x000bb0004e107984 */ /* 0x000f620000000c00 */
[----:B------:R-:W-:-:S04]  /*6000*/  FFMA R44, R94, R45, R44 ;  /* 0x0000002d5e2c7223 */ /* 0x000fc8000000002c */
[----:B------:R-:W-:Y:S02]  /*6010*/  FFMA R46, R95, R46, R44 ;  /* 0x0000002e5f2e7223 */ /* 0x000fe4000000002c */
[----:B------:R-:W-:Y:S02]  /*6020*/  FFMA R68, R94, R69, R68 ;  /* 0x000000455e447223 */ /* 0x000fe40000000044 */
[C---:B-1----:R-:W-:Y:S02]  /*6030*/  FFMA R23, R99.reuse, R56, R23 ;  /* 0x0000003863177223 */ /* 0x042fe40000000017 */
[----:B--2---:R-:W-:Y:S02]  /*6040*/  FFMA R60, R99, R60, R100 ;  /* 0x0000003c633c7223 */ /* 0x004fe40000000064 */
[----:B------:R-:W-:Y:S02]  /*6050*/  FFMA R46, R98, R47, R46 ;  /* 0x0000002f622e7223 */ /* 0x000fe4000000002e */
[----:B------:R-:W-:-:S02]  /*6060*/  FFMA R64, R94, R65, R64 ;  /* 0x000000415e407223 */ /* 0x000fc40000000040 */
[C---:B------:R-:W-:Y:S02]  /*6070*/  FFMA R70, R95.reuse, R70, R68 ;  /* 0x000000465f467223 */ /* 0x040fe40000000044 */
[C---:B------:R-:W-:Y:S02]  /*6080*/  FFMA R57, R94.reuse, R57, R23 ;  /* 0x000000395e397223 */ /* 0x040fe40000000017 */
[C---:B------:R-:W-:Y:S01]  /*6090*/  FFMA R48, R94.reuse, R49, R48 ;  /* 0x000000315e307223 */ /* 0x040fe20000000030 */
[----:B------:R-:W-:Y:S01]  /*60a0*/  LDS.128 R20, [R78+0x1bb0] ;  /* 0x001bb0004e147984 */ /* 0x000fe20000000c00 */
[----:B------:R-:W-:Y:S02]  /*60b0*/  FFMA R60, R94, R61, R60 ;  /* 0x0000003d5e3c7223 */ /* 0x000fe4000000003c */
[----:B------:R-:W-:Y:S01]  /*60c0*/  FFMA R46, R8, R97, R46 ;  /* 0x00000061082e7223 */ /* 0x000fe2000000002e */
[----:B------:R-:W-:Y:S01]  /*60d0*/  LDS R94, [R80.X4+0x5684] ;  /* 0x00568400505e7984 */ /* 0x000fe20000004800 */
[----:B------:R-:W-:-:S03]  /*60e0*/  FFMA R66, R95, R66, R64 ;  /* 0x000000425f427223 */ /* 0x000fc60000000040 */
[----:B------:R-:W1:Y:S01]  /*60f0*/  LDS R8, [R80.X4+0x54fc] ;  /* 0x0054fc0050087984 */ /* 0x000e620000004800 */
[C---:B------:R-:W-:Y:S02]  /*6100*/  FFMA R53, R95.reuse, R54, R53 ;  /* 0x000000365f357223 */ /* 0x040fe40000000035 */
[C---:B------:R-:W-:Y:S02]  /*6110*/  FFMA R57, R95.reuse, R58, R57 ;  /* 0x0000003a5f397223 */ /* 0x040fe40000000039 */
[C---:B------:R-:W-:Y:S02]  /*6120*/  FFMA R48, R95.reuse, R50, R48 ;  /* 0x000000325f307223 */ /* 0x040fe40000000030 */
[----:B------:R-:W-:Y:S02]  /*6130*/  FFMA R62, R95, R62, R60 ;  /* 0x0000003e5f3e7223 */ /* 0x000fe4000000003c */
[C---:B------:R-:W-:Y:S01]  /*6140*/  FFMA R44, R98.reuse, R43, R42 ;  /* 0x0000002b622c7223 */ /* 0x040fe2000000002a */
[----:B------:R-:W-:Y:S01]  /*6150*/  LDS R95, [R80.X4+0x55c0] ;  /* 0x0055c000505f7984 */ /* 0x000fe20000004800 */
[----:B------:R-:W-:-:S03]  /*6160*/  FFMA R70, R98, R71, R70 ;  /* 0x0000004762467223 */ /* 0x000fc60000000046 */
[----:B------:R-:W2:Y:S01]  /*6170*/  LDS.128 R40, [R78+0x1c0] ;  /* 0x0001c0004e287984 */ /* 0x000ea20000000c00 */
[C---:B------:R-:W-:Y:S02]  /*6180*/  FFMA R66, R98.reuse, R67, R66 ;  /* 0x0000004362427223 */ /* 0x040fe40000000042 */
[----:B------:R-:W-:Y:S02]  /*6190*/  FFMA R24, R97, R24, R70 ;  /* 0x0000001861187223 */ /* 0x000fe40000000046 */
[----:B------:R-:W2:Y:S01]  /*61a0*/  LDS.128 R68, [R78+0x11c0] ;  /* 0x0011c0004e447984 */ /* 0x000ea20000000c00 */
[C---:B------:R-:W-:Y:S02]  /*61b0*/  FFMA R55, R98.reuse, R55, R53 ;  /* 0x0000003762377223 */ /* 0x040fe40000000035 */
[C---:B------:R-:W-:Y:S02]  /*61c0*/  FFMA R59, R98.reuse, R59, R57 ;  /* 0x0000003b623b7223 */ /* 0x040fe40000000039 */
[----:B------:R-:W-:-:S02]  /*61d0*/  FFMA R51, R98, R51, R48 ;  /* 0x0000003362337223 */ /* 0x000fc40000000030 */
[----:B------:R-:W-:Y:S02]  /*61e0*/  FFMA R9, R96, R9, R46 ;  /* 0x0000000960097223 */ /* 0x000fe4000000002e */
[C---:B0-----:R-:W-:Y:S02]  /*61f0*/  FFMA R36, R97.reuse, R36, R44 ;  /* 0x0000002461247223 */ /* 0x041fe4000000002c */
[C---:B---3--:R-:W-:Y:S01]  /*6200*/  FFMA R32, R97.reuse, R32, R66 ;  /* 0x0000002061207223 */ /* 0x048fe20000000042 */
[----:B------:R-:W0:Y:S04]  /*6210*/  LDS.128 R44, [R78+0x9c0] ;  /* 0x0009c0004e2c7984 */ /* 0x000e280000000c00 */
[----:B------:R-:W3:Y:S01]  /*6220*/  LDS.128 R64, [R78+0x19c0] ;  /* 0x0019c0004e407984 */ /* 0x000ee20000000c00 */
[----:B----4-:R-:W-:-:S02]  /*6230*/  FFMA R28, R97, R28, R55 ;  /* 0x0000001c611c7223 */ /* 0x010fc40000000037 */
[C---:B-----5:R-:W-:Y:S01]  /*6240*/  FFMA R16, R97.reuse, R16, R59 ;  /* 0x0000001061107223 */ /* 0x060fe2000000003b */
[----:B------:R-:W-:Y:S01]  /*6250*/  LDS.128 R52, [R78+0x1bc0] ;  /* 0x001bc0004e347984 */ /* 0x000fe20000000c00 */
[----:B------:R-:W-:-:S03]  /*6260*/  FFMA R12, R97, R12, R51 ;  /* 0x0000000c610c7223 */ /* 0x000fc60000000033 */
[----:B------:R-:W4:Y:S04]  /*6270*/  LDS.128 R56, [R78+0xbc0] ;  /* 0x000bc0004e387984 */ /* 0x000f280000000c00 */
[----:B------:R-:W5:Y:S01]  /*6280*/  LDS.128 R48, [R78+0x13c0] ;  /* 0x0013c0004e307984 */ /* 0x000f620000000c00 */
[----:B------:R-:W-:Y:S02]  /*6290*/  FFMA R10, R93, R10, R9 ;  /* 0x0000000a5d0a7223 */ /* 0x000fe40000000009 */
[----:B------:R-:W-:Y:S02]  /*62a0*/  FFMA R98, R98, R63, R62 ;  /* 0x0000003f62627223 */ /* 0x000fe4000000003e */
[C---:B------:R-:W-:Y:S01]  /*62b0*/  FFMA R24, R96.reuse, R25, R24 ;  /* 0x0000001960187223 */ /* 0x040fe20000000018 */
[----:B------:R-:W0:Y:S01]  /*62c0*/  LDS.128 R60, [R78+0x3c0] ;  /* 0x0003c0004e3c7984 */ /* 0x000e220000000c00 */
[----:B------:R-:W-:-:S02]  /*62d0*/  FFMA R32, R96, R33, R32 ;  /* 0x0000002160207223 */ /* 0x000fc40000000020 */
[----:B-1----:R-:W-:Y:S02]  /*62e0*/  FFMA R10, R8, R11, R10 ;  /* 0x0000000b080a7223 */ /* 0x002fe4000000000a */
[----:B------:R-:W-:Y:S02]  /*62f0*/  FFMA R36, R96, R37, R36 ;  /* 0x0000002560247223 */ /* 0x000fe40000000024 */
[----:B------:R-:W-:Y:S02]  /*6300*/  FFMA R26, R93, R26, R24 ;  /* 0x0000001a5d1a7223 */ /* 0x000fe40000000018 */
[----:B------:R-:W-:Y:S02]  /*6310*/  FFMA R20, R97, R20, R98 ;  /* 0x0000001461147223 */ /* 0x000fe40000000062 */
[----:B------:R-:W-:Y:S01]  /*6320*/  FFMA R34, R93, R34, R32 ;  /* 0x000000225d227223 */ /* 0x000fe20000000020 */
[----:B------:R-:W-:Y:S01]  /*6330*/  LDS R97, [R80.X4+0x58d0] ;  /* 0x0058d00050617984 */ /* 0x000fe20000004800 */
[----:B--2---:R-:W-:-:S02]  /*6340*/  FFMA R10, R40, R95, R10 ;  /* 0x0000005f280a7223 */ /* 0x004fc4000000000a */
[----:B------:R-:W-:Y:S01]  /*6350*/  FFMA R38, R93, R38, R36 ;  /* 0x000000265d267223 */ /* 0x000fe20000000024 */
[----:B------:R-:W1:Y:S01]  /*6360*/  LDS R40, [R80.X4+0x580c] ;  /* 0x00580c0050287984 */ /* 0x000e620000004800 */
        /* <DEDUP_REMOVED lines=8> */
[C---:B------:R-:W-:Y:S02]  /*63f0*/  FFMA R29, R93.reuse, R30, R29 ;  /* 0x0000001e5d1d7223 */ /* 0x040fe4000000001d */
[C---:B------:R-:W-:Y:S02]  /*6400*/  FFMA R16, R93.reuse, R18, R16 ;  /* 0x000000125d107223 */ /* 0x040fe40000000010 */
[C---:B------:R-:W-:Y:S02]  /*6410*/  FFMA R12, R93.reuse, R14, R12 ;  /* 0x0000000e5d0c7223 */ /* 0x040fe4000000000c */
[----:B------:R-:W-:Y:S02]  /*6420*/  FFMA R20, R93, R22, R20 ;  /* 0x000000165d147223 */ /* 0x000fe40000000014 */
[----:B------:R-:W-:Y:S01]  /*6430*/  FFMA R38, R8, R39, R38 ;  /* 0x0000002708267223 */ /* 0x000fe20000000026 */
[----:B------:R-:W-:Y:S01]  /*6440*/  LDS R93, [R80.X4+0x5a58] ;  /* 0x005a5800505d7984 */ /* 0x000fe20000004800 */
[----:B------:R-:W-:-:S02]  /*6450*/  FFMA R26, R95, R68, R26 ;  /* 0x000000445f1a7223 */ /* 0x000fc4000000001a */
[C---:B------:R-:W-:Y:S02]  /*6460*/  FFMA R31, R8.reuse, R31, R29 ;  /* 0x0000001f081f7223 */ /* 0x040fe4000000001d */
[C---:B------:R-:W-:Y:S02]  /*6470*/  FFMA R19, R8.reuse, R19, R16 ;  /* 0x0000001308137223 */ /* 0x040fe40000000010 */
[C---:B------:R-:W-:Y:S02]  /*6480*/  FFMA R15, R8.reuse, R15, R12 ;  /* 0x0000000f080f7223 */ /* 0x040fe4000000000c */
[----:B------:R-:W-:Y:S02]  /*6490*/  FFMA R23, R8, R23, R20 ;  /* 0x0000001708177223 */ /* 0x000fe40000000014 */
[----:B0-----:R-:W-:Y:S02]  /*64a0*/  FFMA R38, R95, R44, R38 ;  /* 0x0000002c5f267223 */ /* 0x001fe40000000026 */
[----:B------:R-:W-:-:S02]  /*64b0*/  FFMA R42, R91, R42, R10 ;  /* 0x0000002a5b2a7223 */ /* 0x000fc4000000000a */
[----:B---3--:R-:W-:Y:S01]  /*64c0*/  FFMA R64, R95, R64, R34 ;  /* 0x000000405f407223 */ /* 0x008fe20000000022 */
[----:B------:R-:W0:Y:S01]  /*64d0*/  LDS.128 R8, [R78+0x1d0] ;  /* 0x0001d0004e087984 */ /* 0x000e220000000c00 */
[----:B------:R-:W-:-:S03]  /*64e0*/  FFMA R26, R94, R69, R26 ;  /* 0x000000455e1a7223 */ /* 0x000fc6000000001a */
[----:B------:R-:W2:Y:S01]  /*64f0*/  LDS.128 R32, [R78+0x11d0] ;  /* 0x0011d0004e207984 */ /* 0x000ea20000000c00 */
[----:B------:R-:W-:Y:S02]  /*6500*/  FFMA R45, R94, R45, R38 ;  /* 0x0000002d5e2d7223 */ /* 0x000fe40000000026 */
[----:B------:R-:W-:Y:S01]  /*6510*/  FFMA R70, R91, R70, R26 ;  /* 0x000000465b467223 */ /* 0x000fe2000000001a */
[----:B------:R-:W3:Y:S01]  /*6520*/  LDS.128 R36, [R78+0x9d0] ;  /* 0x0009d0004e247984 */ /* 0x000ee20000000c00 */
[C---:B----4-:R-:W-:Y:S02]  /*6530*/  FFMA R56, R95.reuse, R56, R19 ;  /* 0x000000385f387223 */ /* 0x050fe40000000013 */
[C---:B-----5:R-:W-:Y:S01]  /*6540*/  FFMA R48, R95.reuse, R48, R15 ;  /* 0x000000305f307223 */ /* 0x060fe2000000000f */
[----:B------:R-:W4:Y:S01]  /*6550*/  LDS.128 R24, [R78+0x19d0] ;  /* 0x0019d0004e187984 */ /* 0x000f220000000c00 */
[----:B------:R-:W-:-:S03]  /*6560*/  FFMA R52, R95, R52, R23 ;  /* 0x000000345f347223 */ /* 0x000fc60000000017 */
[----:B------:R-:W5:Y:S04]  /*6570*/  LDS.128 R12, [R78+0x3d0] ;  /* 0x0003d0004e0c7984 */ /* 0x000f680000000c00 */
[----:B------:R-:W0:Y:S04]  /*6580*/  LDS.128 R16, [R78+0xbd0] ;  /* 0x000bd0004e107984 */ /* 0x000e280000000c00 */
[----:B------:R-:W0:Y:S01]  /*6590*/  LDS.128 R20, [R78+0x13d0] ;  /* 0x0013d0004e147984 */ /* 0x000e220000000c00 */
[----:B------:R-:W-:Y:S02]  /*65a0*/  FFMA R31, R95, R60, R31 ;  /* 0x0000003c5f1f7223 */ /* 0x000fe4000000001f */
[C---:B------:R-:W-:Y:S01]  /*65b0*/  FFMA R64, R94.reuse, R65, R64 ;  /* 0x000000415e407223 */ /* 0x040fe20000000040 */
[----:B------:R-:W-:Y:S01]  /*65c0*/  LDS R95, [R80.X4+0x5be0] ;  /* 0x005be000505f7984 */ /* 0x000fe20000004800 */
[----:B------:R-:W-:-:S03]  /*65d0*/  FFMA R61, R94, R61, R31 ;  /* 0x0000003d5e3d7223 */ /* 0x000fc6000000001f */
[----:B------:R-:W3:Y:S01]  /*65e0*/  LDS.128 R28, [R78+0x1bd0] ;  /* 0x001bd0004e1c7984 */ /* 0x000ee20000000c00 */
[C---:B------:R-:W-:Y:S02]  /*65f0*/  FFMA R56, R94.reuse, R57, R56 ;  /* 0x000000395e387223 */ /* 0x040fe40000000038 */
[C---:B------:R-:W-:Y:S02]  /*6600*/  FFMA R48, R94.reuse, R49, R48 ;  /* 0x000000315e307223 */ /* 0x040fe40000000030 */
[----:B------:R-:W-:Y:S02]  /*6610*/  FFMA R52, R94, R53, R52 ;  /* 0x000000355e347223 */ /* 0x000fe40000000034 */
[C---:B------:R-:W-:Y:S01]  /*6620*/  FFMA R61, R91.reuse, R62, R61 ;  /* 0x0000003e5b3d7223 */ /* 0x040fe2000000003d */
[----:B------:R-:W5:Y:S01]  /*6630*/  LDS R94, [R80.X4+0x5b1c] ;  /* 0x005b1c00505e7984 */ /* 0x000f620000004800 */
[C---:B------:R-:W-:Y:S02]  /*6640*/  FFMA R46, R91.reuse, R46, R45 ;  /* 0x0000002e5b2e7223 */ /* 0x040fe4000000002d */
[----:B------:R-:W-:-:S02]  /*6650*/  FFMA R66, R91, R66, R64 ;  /* 0x000000425b427223 */ /* 0x000fc40000000040 */
[C---:B------:R-:W-:Y:S02]  /*6660*/  FFMA R56, R91.reuse, R58, R56 ;  /* 0x0000003a5b387223 */ /* 0x040fe40000000038 */
[C---:B------:R-:W-:Y:S02]  /*6670*/  FFMA R48, R91.reuse, R50, R48 ;  /* 0x000000325b307223 */ /* 0x040fe40000000030 */
[C---:B-1----:R-:W-:Y:S02]  /*6680*/  FFMA R42, R40.reuse, R43, R42 ;  /* 0x0000002b282a7223 */ /* 0x042fe4000000002a */
[C---:B------:R-:W-:Y:S02]  /*6690*/  FFMA R70, R40.reuse, R71, R70 ;  /* 0x0000004728467223 */ /* 0x040fe40000000046 */
[----:B------:R-:W-:Y:S02]  /*66a0*/  FFMA R52, R91, R54, R52 ;  /* 0x000000365b347223 */ /* 0x000fe40000000034 */
[C---:B------:R-:W-:Y:S01]  /*66b0*/  FFMA R63, R40.reuse, R63, R61 ;  /* 0x0000003f283f7223 */ /* 0x040fe2000000003d */
[----:B------:R-:W-:Y:S01]  /*66c0*/  LDS R91, [R80.X4+0x5d68] ;  /* 0x005d6800505b7984 */ /* 0x000fe20000004800 */
[----:B------:R-:W-:-:S02]  /*66d0*/  FFMA R46, R40, R47, R46 ;  /* 0x0000002f282e7223 */ /* 0x000fc4000000002e */
[C---:B------:R-:W-:Y:S02]  /*66e0*/  FFMA R67, R40.reuse, R67, R66 ;  /* 0x0000004328437223 */ /* 0x040fe40000000042 */
[C---:B------:R-:W-:Y:S02]  /*66f0*/  FFMA R60, R40.reuse, R59, R56 ;  /* 0x0000003b283c7223 */ /* 0x040fe40000000038 */
[----:B------:R-:W-:Y:S01]  /*6700*/  FFMA R61, R40, R51, R48 ;  /* 0x00000033283d7223 */ /* 0x000fe20000000030 */
[----:B------:R-:W-:Y:S01]  /*6710*/  LDS.128 R56, [R78+0x3e0] ;  /* 0x0003e0004e387984 */ /* 0x000fe20000000c00 */
[----:B0-----:R-:W-:Y:S02]  /*6720*/  FFMA R44, R8, R97, R42 ;  /* 0x00000061082c7223 */ /* 0x001fe4000000002a */
[----:B--2---:R-:W-:Y:S01]  /*6730*/  FFMA R70, R97, R32, R70 ;  /* 0x0000002061467223 */ /* 0x004fe20000000046 */
[----:B------:R-:W-:Y:S01]  /*6740*/  LDS.128 R48, [R78+0x11e0] ;  /* 0x0011e0004e307984 */ /* 0x000fe20000000c00 */
[----:B------:R-:W-:-:S03]  /*6750*/  FFMA R8, R40, R55, R52 ;  /* 0x0000003728087223 */ /* 0x000fc60000000034 */
[----:B------:R-:W0:Y:S01]  /*6760*/  LDS.128 R40, [R78+0x1e0] ;  /* 0x0001e0004e287984 */ /* 0x000e220000000c00 */
[C---:B------:R-:W-:Y:S02]  /*6770*/  FFMA R9, R96.reuse, R9, R44 ;  /* 0x0000000960097223 */ /* 0x040fe4000000002c */
[C---:B---3--:R-:W-:Y:S01]  /*6780*/  FFMA R36, R97.reuse, R36, R46 ;  /* 0x0000002461247223 */ /* 0x048fe2000000002e */
[----:B------:R-:W1:Y:S01]  /*6790*/  LDS R32, [R80.X4+0x5ca4] ;  /* 0x005ca40050207984 */ /* 0x000e620000004800 */
[----:B------:R-:W-:Y:S02]  /*67a0*/  FFMA R33, R96, R33, R70 ;  /* 0x0000002160217223 */ /* 0x000fe40000000046 */
[C---:B----4-:R-:W-:Y:S01]  /*67b0*/  FFMA R24, R97.reuse, R24, R67 ;  /* 0x0000001861187223 */ /* 0x050fe20000000043 */
[----:B------:R-:W2:Y:S01]  /*67c0*/  LDS.128 R52, [R78+0x9e0] ;  /* 0x0009e0004e347984 */ /* 0x000ea20000000c00 */
[C---:B-----5:R-:W-:Y:S02]  /*67d0*/  FFMA R12, R97.reuse, R12, R63 ;  /* 0x0000000c610c7223 */ /* 0x060fe4000000003f */
[C---:B------:R-:W-:Y:S01]  /*67e0*/  FFMA R16, R97.reuse, R16, R60 ;  /* 0x0000001061107223 */ /* 0x040fe2000000003c */
[----:B------:R-:W3:Y:S01]  /*67f0*/  LDS.128 R44, [R78+0x19e0] ;  /* 0x0019e0004e2c7984 */ /* 0x000ee20000000c00 */
[----:B------:R-:W-:-:S03]  /*6800*/  FFMA R20, R97, R20, R61 ;  /* 0x0000001461147223 */ /* 0x000fc6000000003d */
[----:B------:R-:W4:Y:S04]  /*6810*/  LDS.128 R68, [R78+0xbe0] ;  /* 0x000be0004e447984 */ /* 0x000f280000000c00 */
[----:B------:R-:W5:Y:S04]  /*6820*/  LDS.128 R64, [R78+0x13e0] ;  /* 0x0013e0004e407984 */ /* 0x000f680000000c00 */
[----:B------:R-:W1:Y:S01]  /*6830*/  LDS.128 R60, [R78+0x1be0] ;  /* 0x001be0004e3c7984 */ /* 0x000e620000000c00 */
[----:B------:R-:W-:Y:S02]  /*6840*/  FFMA R8, R97, R28, R8 ;  /* 0x0000001c61087223 */ /* 0x000fe40000000008 */
[----:B------:R-:W-:-:S02]  /*6850*/  FFMA R25, R96, R25, R24 ;  /* 0x0000001960197223 */ /* 0x000fc40000000018 */
[----:B------:R-:W-:Y:S02]  /*6860*/  FFMA R10, R93, R10, R9 ;  /* 0x0000000a5d0a7223 */ /* 0x000fe40000000009 */
[C---:B------:R-:W-:Y:S02]  /*6870*/  FFMA R36, R96.reuse, R37, R36 ;  /* 0x0000002560247223 */ /* 0x040fe40000000024 */
[C---:B------:R-:W-:Y:S02]  /*6880*/  FFMA R13, R96.reuse, R13, R12 ;  /* 0x0000000d600d7223 */ /* 0x040fe4000000000c */
[C---:B------:R-:W-:Y:S02]  /*6890*/  FFMA R17, R96.reuse, R17, R16 ;  /* 0x0000001160117223 */ /* 0x040fe40000000010 */
[C---:B------:R-:W-:Y:S02]  /*68a0*/  FFMA R20, R96.reuse, R21, R20 ;  /* 0x0000001560147223 */ /* 0x040fe40000000014 */
[----:B------:R-:W-:-:S02]  /*68b0*/  FFMA R8, R96, R29, R8 ;  /* 0x0000001d60087223 */ /* 0x000fc40000000008 */
[C---:B------:R-:W-:Y:S02]  /*68c0*/  FFMA R25, R93.reuse, R26, R25 ;  /* 0x0000001a5d197223 */ /* 0x040fe40000000019 */
[C---:B------:R-:W-:Y:S02]  /*68d0*/  FFMA R38, R93.reuse, R38, R36 ;  /* 0x000000265d267223 */ /* 0x040fe40000000024 */
[C---:B------:R-:W-:Y:S02]  /*68e0*/  FFMA R34, R93.reuse, R34, R33 ;  /* 0x000000225d227223 */ /* 0x040fe40000000021 */
[C---:B------:R-:W-:Y:S02]  /*68f0*/  FFMA R13, R93.reuse, R14, R13 ;  /* 0x0000000e5d0d7223 */ /* 0x040fe4000000000d */
[----:B------:R-:W-:Y:S02]  /*6900*/  FFMA R17, R93, R18, R17 ;  /* 0x000000125d117223 */ /* 0x000fe40000000011 */
[----:B------:R-:W-:-:S02]  /*6910*/  FFMA R10, R94, R11, R10 ;  /* 0x0000000b5e0a7223 */ /* 0x000fc4000000000a */
[C---:B------:R-:W-:Y:S02]  /*6920*/  FFMA R20, R93.reuse, R22, R20 ;  /* 0x000000165d147223 */ /* 0x040fe40000000014 */
[----:B------:R-:W-:Y:S02]  /*6930*/  FFMA R8, R93, R30, R8 ;  /* 0x0000001e5d087223 */ /* 0x000fe40000000008 */
[C---:B------:R-:W-:Y:S01]  /*6940*/  FFMA R27, R94.reuse, R27, R25 ;  /* 0x0000001b5e1b7223 */ /* 0x040fe20000000019 */
[----:B------:R-:W-:Y:S01]  /*6950*/  LDS R93, [R80.X4+0x6078] ;  /* 0x00607800505d7984 */ /* 0x000fe20000004800 */
[----:B------:R-:W-:Y:S02]  /*6960*/  FFMA R38, R94, R39, R38 ;  /* 0x000000275e267223 */ /* 0x000fe40000000026 */
[----:B0-----:R-:W-:Y:S02]  /*6970*/  FFMA R10, R40, R95, R10 ;  /* 0x0000005f280a7223 */ /* 0x001fe4000000000a */
[C---:B------:R-:W-:Y:S01]  /*6980*/  FFMA R34, R94.reuse, R35, R34 ;  /* 0x000000235e227223 */ /* 0x040fe20000000022 */
[----:B------:R-:W0:Y:S01]  /*6990*/  LDS R40, [R80.X4+0x5e2c] ;  /* 0x005e2c0050287984 */ /* 0x000e220000004800 */
[----:B------:R-:W-:-:S02]  /*69a0*/  FFMA R13, R94, R15, R13 ;  /* 0x0000000f5e0d7223 */ /* 0x000fc4000000000d */
[C---:B------:R-:W-:Y:S02]  /*69b0*/  FFMA R24, R94.reuse, R19, R17 ;  /* 0x000000135e187223 */ /* 0x040fe40000000011 */
[C---:B------:R-:W-:Y:S01]  /*69c0*/  FFMA R25, R94.reuse, R23, R20 ;  /* 0x000000175e197223 */ /* 0x040fe20000000014 */
[----:B------:R-:W-:Y:S01]  /*69d0*/  LDS.128 R16, [R78+0x11f0] ;  /* 0x0011f0004e107984 */ /* 0x000fe20000000c00 */
[----:B------:R-:W-:Y:S02]  /*69e0*/  FFMA R31, R94, R31, R8 ;  /* 0x0000001f5e1f7223 */ /* 0x000fe40000000008 */
[----:B-1----:R-:W-:Y:S01]  /*69f0*/  FFMA R10, R32, R41, R10 ;  /* 0x00000029200a7223 */ /* 0x002fe2000000000a */
[----:B------:R-:W-:Y:S01]  /*6a00*/  LDS.128 R20, [R78+0x19f0] ;  /* 0x0019f0004e147984 */ /* 0x000fe20000000c00 */
[C---:B--2---:R-:W-:Y:S02]  /*6a10*/  FFMA R38, R95.reuse, R52, R38 ;  /* 0x000000345f267223 */ /* 0x044fe40000000026 */
[C---:B------:R-:W-:Y:S01]  /*6a20*/  FFMA R34, R95.reuse, R48, R34 ;  /* 0x000000305f227223 */ /* 0x040fe20000000022 */
[----:B------:R-:W-:Y:S01]  /*6a30*/  LDS R41, [R80.X4+0x5ef0] ;  /* 0x005ef00050297984 */ /* 0x000fe20000004800 */
[----:B---3--:R-:W-:-:S02]  /*6a40*/  FFMA R27, R95, R44, R27 ;  /* 0x0000002c5f1b7223 */ /* 0x008fc4000000001b */
[C---:B------:R-:W-:Y:S01]  /*6a50*/  FFMA R13, R95.reuse, R56, R13 ;  /* 0x000000385f0d7223 */ /* 0x040fe2000000000d */
[----:B------:R-:W-:Y:S01]  /*6a60*/  LDS R44, [R80.X4+0x5fb4] ;  /* 0x005fb400502c7984 */ /* 0x000fe20000004800 */
[C---:B----4-:R-:W-:Y:S02]  /*6a70*/  FFMA R24, R95.reuse, R68, R24 ;  /* 0x000000445f187223 */ /* 0x050fe40000000018 */
[C---:B-----5:R-:W-:Y:S02]  /*6a80*/  FFMA R25, R95.reuse, R64, R25 ;  /* 0x000000405f197223 */ /* 0x060fe40000000019 */
[----:B------:R-:W-:Y:S02]  /*6a90*/  FFMA R31, R95, R60, R31 ;  /* 0x0000003c5f1f7223 */ /* 0x000fe4000000001f */
[----:B------:R-:W-:Y:S02]  /*6aa0*/  FFMA R42, R91, R42, R10 ;  /* 0x0000002a5b2a7223 */ /* 0x000fe4000000000a */
[C---:B------:R-:W-:Y:S01]  /*6ab0*/  FFMA R53, R32.reuse, R53, R38 ;  /* 0x0000003520357223 */ /* 0x040fe20000000026 */
[----:B------:R-:W1:Y:S01]  /*6ac0*/  LDS.128 R8, [R78+0x1f0] ;  /* 0x0001f0004e087984 */ /* 0x000e620000000c00 */
[----:B------:R-:W-:-:S02]  /*6ad0*/  FFMA R49, R32, R49, R34 ;  /* 0x0000003120317223 */ /* 0x000fc40000000022 */
[C---:B------:R-:W-:Y:S01]  /*6ae0*/  FFMA R45, R32.reuse, R45, R27 ;  /* 0x0000002d202d7223 */ /* 0x040fe2000000001b */
[----:B------:R-:W-:Y:S01]  /*6af0*/  LDS.128 R36, [R78+0x1bf0] ;  /* 0x001bf0004e247984 */ /* 0x000fe20000000c00 */
[C---:B------:R-:W-:Y:S02]  /*6b00*/  FFMA R57, R32.reuse, R57, R13 ;  /* 0x0000003920397223 */ /* 0x040fe4000000000d */
[C---:B------:R-:W-:Y:S01]  /*6b10*/  FFMA R69, R32.reuse, R69, R24 ;  /* 0x0000004520457223 */ /* 0x040fe20000000018 */
[----:B------:R-:W2:Y:S01]  /*6b20*/  LDS.128 R12, [R78+0x9f0] ;  /* 0x0009f0004e0c7984 */ /* 0x000ea20000000c00 */
[C---:B------:R-:W-:Y:S02]  /*6b30*/  FFMA R65, R32.reuse, R65, R25 ;  /* 0x0000004120417223 */ /* 0x040fe40000000019 */
[----:B------:R-:W-:Y:S01]  /*6b40*/  FFMA R61, R32, R61, R31 ;  /* 0x0000003d203d7223 */ /* 0x000fe2000000001f */
[----:B------:R-:W3:Y:S04]  /*6b50*/  LDS.128 R24, [R78+0x3f0] ;  /* 0x0003f0004e187984 */ /* 0x000ee80000000c00 */
[----:B------:R-:W4:Y:S04]  /*6b60*/  LDS.128 R28, [R78+0xbf0] ;  /* 0x000bf0004e1c7984 */ /* 0x000f280000000c00 */
[----:B------:R-:W5:Y:S01]  /*6b70*/  LDS.128 R32, [R78+0x13f0] ;  /* 0x0013f0004e207984 */ /* 0x000f620000000c00 */
[----:B------:R-:W-:-:S03]  /*6b80*/  FFMA R45, R91, R46, R45 ;  /* 0x0000002e5b2d7223 */ /* 0x000fc6000000002d */
[----:B------:R-:W5:Y:S01]  /*6b90*/  LDS R46, [R80.X4+0x613c] ;  /* 0x00613c00502e7984 */ /* 0x000f620000004800 */
[----:B------:R-:W-:Y:S01]  /*6ba0*/  FFMA R53, R91, R54, R53 ;  /* 0x000000365b357223 */ /* 0x000fe20000000035 */
[----:B------:R-:W-:Y:S01]  /*6bb0*/  IADD3 R79, R79, 0x1, RZ ;  /* 0x000000014f4f7810 */ /* 0x000fe20007ffe0ff */
[C---:B------:R-:W-:Y:S02]  /*6bc0*/  FFMA R49, R91.reuse, R50, R49 ;  /* 0x000000325b317223 */ /* 0x040fe40000000031 */
[C---:B------:R-:W-:Y:S02]  /*6bd0*/  FFMA R57, R91.reuse, R58, R57 ;  /* 0x0000003a5b397223 */ /* 0x040fe40000000039 */
[C---:B------:R-:W-:Y:S02]  /*6be0*/  FFMA R69, R91.reuse, R70, R69 ;  /* 0x000000465b457223 */ /* 0x040fe40000000045 */
[C---:B------:R-:W-:Y:S02]  /*6bf0*/  FFMA R65, R91.reuse, R66, R65 ;  /* 0x000000425b417223 */ /* 0x040fe40000000041 */
[----:B------:R-:W-:Y:S01]  /*6c00*/  FFMA R61, R91, R62, R61 ;  /* 0x0000003e5b3d7223 */ /* 0x000fe2000000003d */
[----:B------:R-:W-:Y:S01]  /*6c10*/  ISETP.NE.AND P0, PT, R79, 0x4, PT ;  /* 0x000000044f00780c */ /* 0x000fe20003f05270 */
[----:B0-----:R-:W-:-:S02]  /*6c20*/  FFMA R42, R40, R43, R42 ;  /* 0x0000002b282a7223 */ /* 0x001fc4000000002a */
[C---:B------:R-:W-:Y:S02]  /*6c30*/  FFMA R53, R40.reuse, R55, R53 ;  /* 0x0000003728357223 */ /* 0x040fe40000000035 */
[C---:B------:R-:W-:Y:S02]  /*6c40*/  FFMA R49, R40.reuse, R51, R49 ;  /* 0x0000003328317223 */ /* 0x040fe40000000031 */
[C---:B------:R-:W-:Y:S02]  /*6c50*/  FFMA R45, R40.reuse, R47, R45 ;  /* 0x0000002f282d7223 */ /* 0x040fe4000000002d */
[C---:B------:R-:W-:Y:S02]  /*6c60*/  FFMA R57, R40.reuse, R59, R57 ;  /* 0x0000003b28397223 */ /* 0x040fe40000000039 */
[C---:B------:R-:W-:Y:S02]  /*6c70*/  FFMA R69, R40.reuse, R71, R69 ;  /* 0x0000004728457223 */ /* 0x040fe40000000045 */
[----:B------:R-:W-:-:S02]  /*6c80*/  FFMA R65, R40, R67, R65 ;  /* 0x0000004328417223 */ /* 0x000fc40000000041 */
[----:B------:R-:W-:Y:S02]  /*6c90*/  FFMA R61, R40, R63, R61 ;  /* 0x0000003f283d7223 */ /* 0x000fe4000000003d */
[----:B-1----:R-:W-:Y:S02]  /*6ca0*/  FFMA R8, R8, R41, R42 ;  /* 0x0000002908087223 */ /* 0x002fe4000000002a */
[C---:B--2---:R-:W-:Y:S02]  /*6cb0*/  FFMA R12, R41.reuse, R12, R53 ;  /* 0x0000000c290c7223 */ /* 0x044fe40000000035 */
[C---:B------:R-:W-:Y:S02]  /*6cc0*/  FFMA R16, R41.reuse, R16, R49 ;  /* 0x0000001029107223 */ /* 0x040fe40000000031 */
[C---:B------:R-:W-:Y:S02]  /*6cd0*/  FFMA R20, R41.reuse, R20, R45 ;  /* 0x0000001429147223 */ /* 0x040fe4000000002d */
[----:B---3--:R-:W-:-:S02]  /*6ce0*/  FFMA R24, R41, R24, R57 ;  /* 0x0000001829187223 */ /* 0x008fc40000000039 */
[C---:B----4-:R-:W-:Y:S02]  /*6cf0*/  FFMA R28, R41.reuse, R28, R69 ;  /* 0x0000001c291c7223 */ /* 0x050fe40000000045 */
[C---:B-----5:R-:W-:Y:S02]  /*6d00*/  FFMA R32, R41.reuse, R32, R65 ;  /* 0x0000002029207223 */ /* 0x060fe40000000041 */
[----:B------:R-:W-:Y:S02]  /*6d10*/  FFMA R36, R41, R36, R61 ;  /* 0x0000002429247223 */ /* 0x000fe4000000003d */
        /* <DEDUP_REMOVED lines=10> */
[C---:B------:R-:W-:Y:S02]  /*6dc0*/  FFMA R16, R93.reuse, R18, R16 ;  /* 0x000000125d107223 */ /* 0x040fe40000000010 */
[C---:B------:R-:W-:Y:S02]  /*6dd0*/  FFMA R20, R93.reuse, R22, R20 ;  /* 0x000000165d147223 */ /* 0x040fe40000000014 */
[C---:B------:R-:W-:Y:S02]  /*6de0*/  FFMA R24, R93.reuse, R26, R24 ;  /* 0x0000001a5d187223 */ /* 0x040fe40000000018 */
[C---:B------:R-:W-:Y:S02]  /*6df0*/  FFMA R28, R93.reuse, R30, R28 ;  /* 0x0000001e5d1c7223 */ /* 0x040fe4000000001c */
        /* <DEDUP_REMOVED lines=9> */
[----:B------:R-:W-:Y:S01]  /*6e90*/  FFMA R62, R46, R39, R36 ;  /* 0x000000272e3e7223 */ /* 0x000fe20000000024 */
[----:B------:R-:W-:Y:S01]  /*6ea0*/  @!P0 CALL.REL.NOINC `(.L_x_0) ;  /* 0x0000001000008944 */ /* 0x000fe20003c00000 */
[----:B------:R-:W-:Y:S05]  /*6eb0*/  BRA `(.L_x_1) ;  /* 0xffff99e000007947 */ /* 0x000fea000383ffff */
.L_x_0:
[----:B------:R-:W0:Y:S01]  /*6ec0*/  S2R R0, SR_TID.X ;  /* 0x0000000000007919 */ /* 0x000e220000002100 */
[----:B------:R-:W-:Y:S02]  /*6ed0*/  FMNMX R7, RZ, R12, !PT ;  /* 0x0000000cff077209 */ /* 0x000fe40007800000 */
[----:B------:R-:W-:Y:S02]  /*6ee0*/  FMNMX R9, RZ, R48, !PT ;  /* 0x00000030ff097209 */ /* 0x000fe40007800000 */
[----:B------:R-:W-:-:S02]  /*6ef0*/  FMNMX R49, RZ, R49, !PT ;  /* 0x00000031ff317209 */ /* 0x000fc40007800000 */
[----:B------:R-:W-:Y:S02]  /*6f00*/  FMNMX R11, RZ, R54, !PT ;  /* 0x00000036ff0b7209 */ /* 0x000fe40007800000 */
[----:B------:R-:W-:Y:S02]  /*6f10*/  FMNMX R65, RZ, R65, !PT ;  /* 0x00000041ff417209 */ /* 0x000fe40007800000 */
[----:B------:R-:W-:Y:S02]  /*6f20*/  FMNMX R55, RZ, R55, !PT ;  /* 0x00000037ff377209 */ /* 0x000fe40007800000 */
[----:B------:R-:W-:Y:S01]  /*6f30*/  FMNMX R13, RZ, R62, !PT ;  /* 0x0000003eff0d7209 */ /* 0x000fe20007800000 */
[----:B0-----:R-:W-:-:S05]  /*6f40*/  IMAD.HI R2, R0, 0x5397829d, RZ ;  /* 0x5397829d00027827 */ /* 0x001fca00078e02ff */
[----:B------:R-:W-:-:S04]  /*6f50*/  SHF.R.U32.HI R5, RZ, 0x1f, R2 ;  /* 0x0000001fff057819 */ /* 0x000fc80000011602 */
[----:B------:R-:W-:-:S05]  /*6f60*/  LEA.HI.SX32 R5, R2, R5, 0x1c ;  /* 0x0000000502057211 */ /* 0x000fca00078fe2ff */
[----:B------:R-:W-:-:S04]  /*6f70*/  IMAD R0, R5, -0x31, R0 ;  /* 0xffffffcf05007824 */ /* 0x000fc800078e0200 */
[----:B------:R-:W-:-:S04]  /*6f80*/  IMAD R3, R3, 0x310, R0 ;  /* 0x0000031003037824 */ /* 0x000fc800078e0200 */
[----:B------:R-:W-:-:S04]  /*6f90*/  IMAD R3, R5, 0x62, R3 ;  /* 0x0000006205037824 */ /* 0x000fc800078e0203 */
[----:B------:R-:W-:Y:S01]  /*6fa0*/  IMAD.WIDE R4, R3, R4, c[0x0][0x170] ;  /* 0x00005c0003047625 */ /* 0x000fe200078e0204 */
[----:B------:R-:W-:-:S04]  /*6fb0*/  FMNMX R3, RZ, R32, !PT ;  /* 0x00000020ff037209 */ /* 0x000fc80007800000 */
[----:B------:R-:W-:Y:S04]  /*6fc0*/  STG.E [R4.64], R7 ;  /* 0x0000000704007986 */ /* 0x000fe8000c101904 */
[----:B------:R-:W-:Y:S04]  /*6fd0*/  STG.E [R4.64+0x310], R3 ;  /* 0x0003100304007986 */ /* 0x000fe8000c101904 */
[----:B------:R-:W-:Y:S04]  /*6fe0*/  STG.E [R4.64+0x620], R9 ;  /* 0x0006200904007986 */ /* 0x000fe8000c101904 */
[----:B------:R-:W-:Y:S04]  /*6ff0*/  STG.E [R4.64+0x930], R49 ;  /* 0x0009303104007986 */ /* 0x000fe8000c101904 */
[----:B------:R-:W-:Y:S04]  /*7000*/  STG.E [R4.64+0xc4], R11 ;  /* 0x0000c40b04007986 */ /* 0x000fe8000c101904 */
[----:B------:R-:W-:Y:S04]  /*7010*/  STG.E [R4.64+0x3d4], R65 ;  /* 0x0003d44104007986 */ /* 0x000fe8000c101904 */
[----:B------:R-:W-:Y:S04]  /*7020*/  STG.E [R4.64+0x6e4], R55 ;  /* 0x0006e43704007986 */ /* 0x000fe8000c101904 */
[----:B------:R-:W-:Y:S01]  /*7030*/  STG.E [R4.64+0x9f4], R13 ;  /* 0x0009f40d04007986 */ /* 0x000fe2000c101904 */
[----:B------:R-:W-:Y:S05]  /*7040*/  EXIT ;  /* 0x000000000000794d */ /* 0x000fea0003800000 */
.L_x_2:
[----:B------:R-:W-:-:S00]  /*7050*/  BRA `(.L_x_2) ;  /* 0xfffffff000007947 */ /* 0x000fc0000383ffff */
[----:B------:R-:W-:-:S00]  /*7060*/  NOP ;  /* 0x0000000000007918 */ /* 0x000fc00000000000 */
        /* <DEDUP_REMOVED lines=9> */
.L_x_3:


//--------------------- .nv.shared.candidate3     --------------------------
	.section	.nv.shared.candidate3,"aw",@nobits
	.align	4
.nv.shared.candidate3:
	.zero		33280
